//
// Generated by NVIDIA NVVM Compiler
//
// Compiler Build ID: CL-36424714
// Cuda compilation tools, release 13.0, V13.0.88
// Based on NVVM 20.0.0
//

.version 9.0
.target sm_100
.address_size 64

	// .globl	_Z10calc_b_gpuPKdS0_Pd

.visible .entry _Z10calc_b_gpuPKdS0_Pd(
	.param .u64 .ptr .align 1 _Z10calc_b_gpuPKdS0_Pd_param_0,
	.param .u64 .ptr .align 1 _Z10calc_b_gpuPKdS0_Pd_param_1,
	.param .u64 .ptr .align 1 _Z10calc_b_gpuPKdS0_Pd_param_2
)
{
	.reg .pred 	%p<4>;
	.reg .b32 	%r<18>;
	.reg .b64 	%rd<17>;
	.reg .b64 	%fd<26>;

	ld.param.u64 	%rd1, [_Z10calc_b_gpuPKdS0_Pd_param_0];
	ld.param.u64 	%rd2, [_Z10calc_b_gpuPKdS0_Pd_param_1];
	ld.param.u64 	%rd3, [_Z10calc_b_gpuPKdS0_Pd_param_2];
	mov.u32 	%r3, %ctaid.x;
	mov.u32 	%r4, %ntid.x;
	mov.u32 	%r5, %tid.x;
	mad.lo.s32 	%r1, %r3, %r4, %r5;
	mul.hi.s32 	%r6, %r1, 1717986919;
	shr.u32 	%r7, %r6, 31;
	shr.s32 	%r8, %r6, 11;
	add.s32 	%r9, %r8, %r7;
	mul.lo.s32 	%r10, %r9, 5120;
	sub.s32 	%r11, %r1, %r10;
	add.s32 	%r12, %r1, -26209280;
	setp.lt.u32 	%p1, %r12, -26204160;
	add.s32 	%r13, %r11, -5119;
	setp.lt.u32 	%p2, %r13, -5118;
	or.pred  	%p3, %p1, %p2;
	@%p3 bra 	$L__BB0_2;
	cvta.to.global.u64 	%rd4, %rd1;
	cvta.to.global.u64 	%rd5, %rd2;
	cvta.to.global.u64 	%rd6, %rd3;
	mul.wide.u32 	%rd7, %r1, 8;
	add.s64 	%rd8, %rd4, %rd7;
	ld.global.f64 	%fd1, [%rd8+8];
	add.s32 	%r14, %r1, -1;
	mul.wide.u32 	%rd9, %r14, 8;
	add.s64 	%rd10, %rd4, %rd9;
	ld.global.f64 	%fd2, [%rd10];
	sub.f64 	%fd3, %fd1, %fd2;
	div.rn.f64 	%fd4, %fd3, 0d3F499AE15811340F;
	mul.hi.u32 	%r15, %r1, -858993459;
	shr.u32 	%r16, %r15, 12;
	mad.lo.s32 	%r17, %r16, 5120, %r11;
	mul.wide.u32 	%rd11, %r17, 8;
	add.s64 	%rd12, %rd5, %rd11;
	ld.global.f64 	%fd5, [%rd12+40960];
	ld.global.f64 	%fd6, [%rd12+-40960];
	sub.f64 	%fd7, %fd5, %fd6;
	div.rn.f64 	%fd8, %fd7, 0d3F499AE15811340F;
	add.f64 	%fd9, %fd4, %fd8;
	mul.f64 	%fd10, %fd9, 0d408F400000000000;
	mul.f64 	%fd11, %fd4, %fd4;
	sub.f64 	%fd12, %fd10, %fd11;
	add.s64 	%rd13, %rd4, %rd11;
	ld.global.f64 	%fd13, [%rd13+40960];
	ld.global.f64 	%fd14, [%rd13+-40960];
	sub.f64 	%fd15, %fd13, %fd14;
	div.rn.f64 	%fd16, %fd15, 0d3F499AE15811340F;
	add.s64 	%rd14, %rd5, %rd7;
	ld.global.f64 	%fd17, [%rd14+8];
	add.s64 	%rd15, %rd5, %rd9;
	ld.global.f64 	%fd18, [%rd15];
	sub.f64 	%fd19, %fd17, %fd18;
	mul.f64 	%fd20, %fd16, %fd19;
	div.rn.f64 	%fd21, %fd20, 0d3F499AE15811340F;
	add.f64 	%fd22, %fd21, %fd21;
	sub.f64 	%fd23, %fd12, %fd22;
	mul.f64 	%fd24, %fd8, %fd8;
	sub.f64 	%fd25, %fd23, %fd24;
	add.s64 	%rd16, %rd6, %rd7;
	st.global.f64 	[%rd16], %fd25;
$L__BB0_2:
	ret;

}
	// .globl	_Z10calc_p_gpuPKdS0_Pd
.visible .entry _Z10calc_p_gpuPKdS0_Pd(
	.param .u64 .ptr .align 1 _Z10calc_p_gpuPKdS0_Pd_param_0,
	.param .u64 .ptr .align 1 _Z10calc_p_gpuPKdS0_Pd_param_1,
	.param .u64 .ptr .align 1 _Z10calc_p_gpuPKdS0_Pd_param_2
)
{
	.reg .pred 	%p<4>;
	.reg .b32 	%r<18>;
	.reg .b64 	%rd<15>;
	.reg .b64 	%fd<14>;

	ld.param.u64 	%rd1, [_Z10calc_p_gpuPKdS0_Pd_param_0];
	ld.param.u64 	%rd2, [_Z10calc_p_gpuPKdS0_Pd_param_1];
	ld.param.u64 	%rd3, [_Z10calc_p_gpuPKdS0_Pd_param_2];
	mov.u32 	%r3, %ctaid.x;
	mov.u32 	%r4, %ntid.x;
	mov.u32 	%r5, %tid.x;
	mad.lo.s32 	%r1, %r3, %r4, %r5;
	mul.hi.s32 	%r6, %r1, 1717986919;
	shr.u32 	%r7, %r6, 31;
	shr.s32 	%r8, %r6, 11;
	add.s32 	%r9, %r8, %r7;
	mul.lo.s32 	%r10, %r9, 5120;
	sub.s32 	%r11, %r1, %r10;
	add.s32 	%r12, %r1, -26209280;
	setp.lt.u32 	%p1, %r12, -26204160;
	add.s32 	%r13, %r11, -5119;
	setp.lt.u32 	%p2, %r13, -5118;
	or.pred  	%p3, %p1, %p2;
	@%p3 bra 	$L__BB1_2;
	cvta.to.global.u64 	%rd4, %rd1;
	cvta.to.global.u64 	%rd5, %rd2;
	cvta.to.global.u64 	%rd6, %rd3;
	mul.wide.u32 	%rd7, %r1, 8;
	add.s64 	%rd8, %rd4, %rd7;
	ld.global.f64 	%fd1, [%rd8+8];
	add.s32 	%r14, %r1, -1;
	mul.wide.u32 	%rd9, %r14, 8;
	add.s64 	%rd10, %rd4, %rd9;
	ld.global.f64 	%fd2, [%rd10];
	add.f64 	%fd3, %fd1, %fd2;
	mul.hi.u32 	%r15, %r1, -858993459;
	shr.u32 	%r16, %r15, 12;
	mad.lo.s32 	%r17, %r16, 5120, %r11;
	mul.wide.u32 	%rd11, %r17, 8;
	add.s64 	%rd12, %rd4, %rd11;
	ld.global.f64 	%fd4, [%rd12+40960];
	ld.global.f64 	%fd5, [%rd12+-40960];
	add.f64 	%fd6, %fd4, %fd5;
	mul.f64 	%fd7, %fd6, 0d3E847CEDB8BD6651;
	fma.rn.f64 	%fd8, %fd3, 0d3E847CEDB8BD6651, %fd7;
	add.s64 	%rd13, %rd5, %rd7;
	ld.global.f64 	%fd9, [%rd13];
	mul.f64 	%fd10, %fd9, 0d3E847CEDB8BD6651;
	mul.f64 	%fd11, %fd10, 0d3E847CEDB8BD6651;
	sub.f64 	%fd12, %fd8, %fd11;
	div.rn.f64 	%fd13, %fd12, 0d3EA47CEDB8BD6651;
	add.s64 	%rd14, %rd6, %rd7;
	st.global.f64 	[%rd14], %fd13;
$L__BB1_2:
	ret;

}
	// .globl	_Z10calc_u_gpuPKdS0_Pd
.visible .entry _Z10calc_u_gpuPKdS0_Pd(
	.param .u64 .ptr .align 1 _Z10calc_u_gpuPKdS0_Pd_param_0,
	.param .u64 .ptr .align 1 _Z10calc_u_gpuPKdS0_Pd_param_1,
	.param .u64 .ptr .align 1 _Z10calc_u_gpuPKdS0_Pd_param_2
)
{
	.reg .pred 	%p<4>;
	.reg .b32 	%r<18>;
	.reg .b64 	%rd<16>;
	.reg .b64 	%fd<25>;

	ld.param.u64 	%rd1, [_Z10calc_u_gpuPKdS0_Pd_param_0];
	ld.param.u64 	%rd2, [_Z10calc_u_gpuPKdS0_Pd_param_1];
	ld.param.u64 	%rd3, [_Z10calc_u_gpuPKdS0_Pd_param_2];
	mov.u32 	%r3, %ctaid.x;
	mov.u32 	%r4, %ntid.x;
	mov.u32 	%r5, %tid.x;
	mad.lo.s32 	%r1, %r3, %r4, %r5;
	mul.hi.s32 	%r6, %r1, 1717986919;
	shr.u32 	%r7, %r6, 31;
	shr.s32 	%r8, %r6, 11;
	add.s32 	%r9, %r8, %r7;
	mul.lo.s32 	%r10, %r9, 5120;
	sub.s32 	%r11, %r1, %r10;
	add.s32 	%r12, %r1, -26209280;
	setp.lt.u32 	%p1, %r12, -26204160;
	add.s32 	%r13, %r11, -5119;
	setp.lt.u32 	%p2, %r13, -5118;
	or.pred  	%p3, %p1, %p2;
	@%p3 bra 	$L__BB2_2;
	cvta.to.global.u64 	%rd4, %rd1;
	cvta.to.global.u64 	%rd5, %rd2;
	cvta.to.global.u64 	%rd6, %rd3;
	mul.wide.u32 	%rd7, %r1, 8;
	add.s64 	%rd8, %rd4, %rd7;
	ld.global.f64 	%fd1, [%rd8];
	mul.f64 	%fd2, %fd1, 0d3F50624DD2F1A9FC;
	div.rn.f64 	%fd3, %fd2, 0d3F399AE15811340F;
	add.s32 	%r14, %r1, -1;
	mul.wide.u32 	%rd9, %r14, 8;
	add.s64 	%rd10, %rd4, %rd9;
	ld.global.f64 	%fd4, [%rd10];
	sub.f64 	%fd5, %fd1, %fd4;
	mul.f64 	%fd6, %fd3, %fd5;
	sub.f64 	%fd7, %fd1, %fd6;
	mul.hi.u32 	%r15, %r1, -858993459;
	shr.u32 	%r16, %r15, 12;
	mad.lo.s32 	%r17, %r16, 5120, %r11;
	mul.wide.u32 	%rd11, %r17, 8;
	add.s64 	%rd12, %rd4, %rd11;
	ld.global.f64 	%fd8, [%rd12+-40960];
	sub.f64 	%fd9, %fd1, %fd8;
	mul.f64 	%fd10, %fd3, %fd9;
	sub.f64 	%fd11, %fd7, %fd10;
	add.s64 	%rd13, %rd5, %rd7;
	ld.global.f64 	%fd12, [%rd13+8];
	add.s64 	%rd14, %rd5, %rd9;
	ld.global.f64 	%fd13, [%rd14];
	sub.f64 	%fd14, %fd12, %fd13;
	fma.rn.f64 	%fd15, %fd14, 0dBFF479DB22D0E561, %fd11;
	ld.global.f64 	%fd16, [%rd8+8];
	add.f64 	%fd17, %fd1, %fd1;
	sub.f64 	%fd18, %fd16, %fd17;
	add.f64 	%fd19, %fd4, %fd18;
	fma.rn.f64 	%fd20, %fd19, 0d406060AA6F3F52FD, %fd15;
	ld.global.f64 	%fd21, [%rd12+40960];
	sub.f64 	%fd22, %fd21, %fd17;
	add.f64 	%fd23, %fd8, %fd22;
	fma.rn.f64 	%fd24, %fd23, 0d406060AA6F3F52FD, %fd20;
	add.s64 	%rd15, %rd6, %rd7;
	st.global.f64 	[%rd15], %fd24;
$L__BB2_2:
	ret;

}
	// .globl	_Z10calc_v_gpuPKdS0_Pd
.visible .entry _Z10calc_v_gpuPKdS0_Pd(
	.param .u64 .ptr .align 1 _Z10calc_v_gpuPKdS0_Pd_param_0,
	.param .u64 .ptr .align 1 _Z10calc_v_gpuPKdS0_Pd_param_1,
	.param .u64 .ptr .align 1 _Z10calc_v_gpuPKdS0_Pd_param_2
)
{
	.reg .pred 	%p<4>;
	.reg .b32 	%r<18>;
	.reg .b64 	%rd<15>;
	.reg .b64 	%fd<25>;

	ld.param.u64 	%rd1, [_Z10calc_v_gpuPKdS0_Pd_param_0];
	ld.param.u64 	%rd2, [_Z10calc_v_gpuPKdS0_Pd_param_1];
	ld.param.u64 	%rd3, [_Z10calc_v_gpuPKdS0_Pd_param_2];
	mov.u32 	%r3, %ctaid.x;
	mov.u32 	%r4, %ntid.x;
	mov.u32 	%r5, %tid.x;
	mad.lo.s32 	%r1, %r3, %r4, %r5;
	mul.hi.s32 	%r6, %r1, 1717986919;
	shr.u32 	%r7, %r6, 31;
	shr.s32 	%r8, %r6, 11;
	add.s32 	%r9, %r8, %r7;
	mul.lo.s32 	%r10, %r9, 5120;
	sub.s32 	%r11, %r1, %r10;
	add.s32 	%r12, %r1, -26209280;
	setp.lt.u32 	%p1, %r12, -26204160;
	add.s32 	%r13, %r11, -5119;
	setp.lt.u32 	%p2, %r13, -5118;
	or.pred  	%p3, %p1, %p2;
	@%p3 bra 	$L__BB3_2;
	cvta.to.global.u64 	%rd4, %rd1;
	cvta.to.global.u64 	%rd5, %rd2;
	cvta.to.global.u64 	%rd6, %rd3;
	mul.wide.u32 	%rd7, %r1, 8;
	add.s64 	%rd8, %rd4, %rd7;
	ld.global.f64 	%fd1, [%rd8];
	mul.f64 	%fd2, %fd1, 0d3F50624DD2F1A9FC;
	div.rn.f64 	%fd3, %fd2, 0d3F399AE15811340F;
	add.s32 	%r14, %r1, -1;
	mul.wide.u32 	%rd9, %r14, 8;
	add.s64 	%rd10, %rd4, %rd9;
	ld.global.f64 	%fd4, [%rd10];
	sub.f64 	%fd5, %fd1, %fd4;
	mul.f64 	%fd6, %fd3, %fd5;
	sub.f64 	%fd7, %fd1, %fd6;
	mul.hi.u32 	%r15, %r1, -858993459;
	shr.u32 	%r16, %r15, 12;
	mad.lo.s32 	%r17, %r16, 5120, %r11;
	mul.wide.u32 	%rd11, %r17, 8;
	add.s64 	%rd12, %rd4, %rd11;
	ld.global.f64 	%fd8, [%rd12+-40960];
	sub.f64 	%fd9, %fd1, %fd8;
	mul.f64 	%fd10, %fd3, %fd9;
	sub.f64 	%fd11, %fd7, %fd10;
	add.s64 	%rd13, %rd5, %rd11;
	ld.global.f64 	%fd12, [%rd13+40960];
	ld.global.f64 	%fd13, [%rd13+-40960];
	sub.f64 	%fd14, %fd12, %fd13;
	fma.rn.f64 	%fd15, %fd14, 0dBFF479DB22D0E561, %fd11;
	ld.global.f64 	%fd16, [%rd8+8];
	add.f64 	%fd17, %fd1, %fd1;
	sub.f64 	%fd18, %fd16, %fd17;
	add.f64 	%fd19, %fd4, %fd18;
	fma.rn.f64 	%fd20, %fd19, 0d406060AA6F3F52FD, %fd15;
	ld.global.f64 	%fd21, [%rd12+40960];
	sub.f64 	%fd22, %fd21, %fd17;
	add.f64 	%fd23, %fd8, %fd22;
	fma.rn.f64 	%fd24, %fd23, 0d406060AA6F3F52FD, %fd20;
	add.s64 	%rd14, %rd6, %rd7;
	st.global.f64 	[%rd14], %fd24;
$L__BB3_2:
	ret;

}


// ===== COMPILED SASS (sm_100) =====

	.target	sm_100

	.elftype	@"ET_EXEC"


//--------------------- .note.nv.tkinfo           --------------------------
	.section	.note.nv.tkinfo,"",@"SHT_NOTE"
	.sectionflags	@"SHF_NOTE_NV_TKINFO"
	.tkinfo
        /*0018*/ 	.word	0x00000002
        /*0030*/ 	.string	""
        /*0030*/ 	.string	"ptxas"
        /*0030*/ 	.string	"Cuda compilation tools, release 13.0, V13.0.88"
        /*0030*/ 	.string	"Build cuda_13.0.r13.0/compiler.36424714_0"
        /*0030*/ 	.string	"-arch sm_100 -m 64 "



//--------------------- .note.nv.cuinfo           --------------------------
	.section	.note.nv.cuinfo,"",@"SHT_NOTE"
	.sectionflags	@"SHF_NOTE_NV_CUINFO"
        /*0018*/ 	.short	0x0002
        /*001a*/ 	.short	0x0064
        /*001c*/ 	.short	0x0082
	.zero		2


//--------------------- .nv.info                  --------------------------
	.section	.nv.info,"",@"SHT_CUDA_INFO"
	.align	4


	//----- nvinfo : EIATTR_REGCOUNT
	.align		4
        /*0000*/ 	.byte	0x04, 0x2f
        /*0002*/ 	.short	(.L_1 - .L_0)
	.align		4
.L_0:
        /*0004*/ 	.word	index@(_Z10calc_b_gpuPKdS0_Pd)
        /*0008*/ 	.word	0x00000020


	//----- nvinfo : EIATTR_FRAME_SIZE
	.align		4
.L_1:
        /*000c*/ 	.byte	0x04, 0x11
        /*000e*/ 	.short	(.L_3 - .L_2)
	.align		4
.L_2:
        /*0010*/ 	.word	index@($__internal_3_$__cuda_sm20_div_rn_f64_full)
        /*0014*/ 	.word	0x00000000


	//----- nvinfo : EIATTR_FRAME_SIZE
	.align		4
.L_3:
        /*0018*/ 	.byte	0x04, 0x11
        /*001a*/ 	.short	(.L_5 - .L_4)
	.align		4
.L_4:
        /*001c*/ 	.word	index@(_Z10calc_b_gpuPKdS0_Pd)
        /*0020*/ 	.word	0x00000000


	//----- nvinfo : EIATTR_REGCOUNT
	.align		4
.L_5:
        /*0024*/ 	.byte	0x04, 0x2f
        /*0026*/ 	.short	(.L_7 - .L_6)
	.align		4
.L_6:
        /*0028*/ 	.word	index@(_Z10calc_p_gpuPKdS0_Pd)
        /*002c*/ 	.word	0x00000017


	//----- nvinfo : EIATTR_FRAME_SIZE
	.align		4
.L_7:
        /*0030*/ 	.byte	0x04, 0x11
        /*0032*/ 	.short	(.L_9 - .L_8)
	.align		4
.L_8:
        /*0034*/ 	.word	index@($__internal_2_$__cuda_sm20_div_rn_f64_full)
        /*0038*/ 	.word	0x00000000


	//----- nvinfo : EIATTR_FRAME_SIZE
	.align		4
.L_9:
        /*003c*/ 	.byte	0x04, 0x11
        /*003e*/ 	.short	(.L_11 - .L_10)
	.align		4
.L_10:
        /*0040*/ 	.word	index@(_Z10calc_p_gpuPKdS0_Pd)
        /*0044*/ 	.word	0x00000000


	//----- nvinfo : EIATTR_REGCOUNT
	.align		4
.L_11:
        /*0048*/ 	.byte	0x04, 0x2f
        /*004a*/ 	.short	(.L_13 - .L_12)
	.align		4
.L_12:
        /*004c*/ 	.word	index@(_Z10calc_u_gpuPKdS0_Pd)
        /*0050*/ 	.word	0x0000001e


	//----- nvinfo : EIATTR_FRAME_SIZE
	.align		4
.L_13:
        /*0054*/ 	.byte	0x04, 0x11
        /*0056*/ 	.short	(.L_15 - .L_14)
	.align		4
.L_14:
        /*0058*/ 	.word	index@($__internal_1_$__cuda_sm20_div_rn_f64_full)
        /*005c*/ 	.word	0x00000000


	//----- nvinfo : EIATTR_FRAME_SIZE
	.align		4
.L_15:
        /*0060*/ 	.byte	0x04, 0x11
        /*0062*/ 	.short	(.L_17 - .L_16)
	.align		4
.L_16:
        /*0064*/ 	.word	index@(_Z10calc_u_gpuPKdS0_Pd)
        /*0068*/ 	.word	0x00000000


	//----- nvinfo : EIATTR_REGCOUNT
	.align		4
.L_17:
        /*006c*/ 	.byte	0x04, 0x2f
        /*006e*/ 	.short	(.L_19 - .L_18)
	.align		4
.L_18:
        /*0070*/ 	.word	index@(_Z10calc_v_gpuPKdS0_Pd)
        /*0074*/ 	.word	0x0000001e


	//----- nvinfo : EIATTR_FRAME_SIZE
	.align		4
.L_19:
        /*0078*/ 	.byte	0x04, 0x11
        /*007a*/ 	.short	(.L_21 - .L_20)
	.align		4
.L_20:
        /*007c*/ 	.word	index@($__internal_0_$__cuda_sm20_div_rn_f64_full)
        /*0080*/ 	.word	0x00000000


	//----- nvinfo : EIATTR_FRAME_SIZE
	.align		4
.L_21:
        /*0084*/ 	.byte	0x04, 0x11
        /*0086*/ 	.short	(.L_23 - .L_22)
	.align		4
.L_22:
        /*0088*/ 	.word	index@(_Z10calc_v_gpuPKdS0_Pd)
        /*008c*/ 	.word	0x00000000


	//----- nvinfo : EIATTR_MIN_STACK_SIZE
	.align		4
.L_23:
        /*0090*/ 	.byte	0x04, 0x12
        /*0092*/ 	.short	(.L_25 - .L_24)
	.align		4
.L_24:
        /*0094*/ 	.word	index@(_Z10calc_v_gpuPKdS0_Pd)
        /*0098*/ 	.word	0x00000000


	//----- nvinfo : EIATTR_MIN_STACK_SIZE
	.align		4
.L_25:
        /*009c*/ 	.byte	0x04, 0x12
        /*009e*/ 	.short	(.L_27 - .L_26)
	.align		4
.L_26:
        /*00a0*/ 	.word	index@(_Z10calc_u_gpuPKdS0_Pd)
        /*00a4*/ 	.word	0x00000000


	//----- nvinfo : EIATTR_MIN_STACK_SIZE
	.align		4
.L_27:
        /*00a8*/ 	.byte	0x04, 0x12
        /*00aa*/ 	.short	(.L_29 - .L_28)
	.align		4
.L_28:
        /*00ac*/ 	.word	index@(_Z10calc_p_gpuPKdS0_Pd)
        /*00b0*/ 	.word	0x00000000


	//----- nvinfo : EIATTR_MIN_STACK_SIZE
	.align		4
.L_29:
        /*00b4*/ 	.byte	0x04, 0x12
        /*00b6*/ 	.short	(.L_31 - .L_30)
	.align		4
.L_30:
        /*00b8*/ 	.word	index@(_Z10calc_b_gpuPKdS0_Pd)
        /*00bc*/ 	.word	0x00000000
.L_31:


//--------------------- .nv.compat                --------------------------
	.section	.nv.compat,"",@"SHT_CUDA_COMPAT_INFO"
	.align	4
        /*0000*/ 	.byte	0x02, 0x09, 0x00, 0x00, 0x02, 0x02, 0x01, 0x00, 0x02, 0x05, 0x05, 0x00, 0x03, 0x07, 0x01, 0x01
        /*0010*/ 	.byte	0x02, 0x03, 0x00, 0x00, 0x02, 0x06, 0x01, 0x00, 0x04, 0x0b, 0x08, 0x00, 0x01, 0x00, 0x00, 0x00
        /*0020*/ 	.byte	0x00, 0x00, 0x00, 0x00


//--------------------- .nv.info._Z10calc_v_gpuPKdS0_Pd --------------------------
	.section	.nv.info._Z10calc_v_gpuPKdS0_Pd,"",@"SHT_CUDA_INFO"
	.sectionflags	@""
	.align	4


	//----- nvinfo : EIATTR_CUDA_API_VERSION
	.align		4
        /*0000*/ 	.byte	0x04, 0x37
        /*0002*/ 	.short	(.L_33 - .L_32)
.L_32:
        /*0004*/ 	.word	0x00000082


	//----- nvinfo : EIATTR_KPARAM_INFO
	.align		4
.L_33:
        /*0008*/ 	.byte	0x04, 0x17
        /*000a*/ 	.short	(.L_35 - .L_34)
.L_34:
        /*000c*/ 	.word	0x00000000
        /*0010*/ 	.short	0x0002
        /*0012*/ 	.short	0x0010
        /*0014*/ 	.byte	0x00, 0xf5, 0x21, 0x00


	//----- nvinfo : EIATTR_KPARAM_INFO
	.align		4
.L_35:
        /*0018*/ 	.byte	0x04, 0x17
        /*001a*/ 	.short	(.L_37 - .L_36)
.L_36:
        /*001c*/ 	.word	0x00000000
        /*0020*/ 	.short	0x0001
        /*0022*/ 	.short	0x0008
        /*0024*/ 	.byte	0x00, 0xf5, 0x21, 0x00


	//----- nvinfo : EIATTR_KPARAM_INFO
	.align		4
.L_37:
        /*0028*/ 	.byte	0x04, 0x17
        /*002a*/ 	.short	(.L_39 - .L_38)
.L_38:
        /*002c*/ 	.word	0x00000000
        /*0030*/ 	.short	0x0000
        /*0032*/ 	.short	0x0000
        /*0034*/ 	.byte	0x00, 0xf5, 0x21, 0x00


	//----- nvinfo : EIATTR_SPARSE_MMA_MASK
	.align		4
.L_39:
        /*0038*/ 	.byte	0x03, 0x50
        /*003a*/ 	.short	0x0000


	//----- nvinfo : EIATTR_MAXREG_COUNT
	.align		4
        /*003c*/ 	.byte	0x03, 0x1b
        /*003e*/ 	.short	0x00ff


	//----- nvinfo : EIATTR_MERCURY_ISA_VERSION
	.align		4
        /*0040*/ 	.byte	0x03, 0x5f
        /*0042*/ 	.short	0x0101


	//----- nvinfo : EIATTR_VRC_CTA_INIT_COUNT
	.align		4
        /*0044*/ 	.byte	0x02, 0x4a
	.zero		1
	.zero		1


	//----- nvinfo : EIATTR_EXIT_INSTR_OFFSETS
	.align		4
        /*0048*/ 	.byte	0x04, 0x1c
        /*004a*/ 	.short	(.L_41 - .L_40)


	//   ....[0]....
.L_40:
        /*004c*/ 	.word	0x000000d0


	//   ....[1]....
        /*0050*/ 	.word	0x000004c0


	//----- nvinfo : EIATTR_CRS_STACK_SIZE
	.align		4
.L_41:
        /*0054*/ 	.byte	0x04, 0x1e
        /*0056*/ 	.short	(.L_43 - .L_42)
.L_42:
        /*0058*/ 	.word	0x00000000


	//----- nvinfo : EIATTR_CBANK_PARAM_SIZE
	.align		4
.L_43:
        /*005c*/ 	.byte	0x03, 0x19
        /*005e*/ 	.short	0x0018


	//----- nvinfo : EIATTR_PARAM_CBANK
	.align		4
        /*0060*/ 	.byte	0x04, 0x0a
        /*0062*/ 	.short	(.L_45 - .L_44)
	.align		4
.L_44:
        /*0064*/ 	.word	index@(.nv.constant0._Z10calc_v_gpuPKdS0_Pd)
        /*0068*/ 	.short	0x0380
        /*006a*/ 	.short	0x0018


	//----- nvinfo : EIATTR_SW_WAR
	.align		4
.L_45:
        /*006c*/ 	.byte	0x04, 0x36
        /*006e*/ 	.short	(.L_47 - .L_46)
.L_46:
        /*0070*/ 	.word	0x00000008
.L_47:


//--------------------- .nv.info._Z10calc_u_gpuPKdS0_Pd --------------------------
	.section	.nv.info._Z10calc_u_gpuPKdS0_Pd,"",@"SHT_CUDA_INFO"
	.sectionflags	@""
	.align	4


	//----- nvinfo : EIATTR_CUDA_API_VERSION
	.align		4
        /*0000*/ 	.byte	0x04, 0x37
        /*0002*/ 	.short	(.L_49 - .L_48)
.L_48:
        /*0004*/ 	.word	0x00000082


	//----- nvinfo : EIATTR_KPARAM_INFO
	.align		4
.L_49:
        /*0008*/ 	.byte	0x04, 0x17
        /*000a*/ 	.short	(.L_51 - .L_50)
.L_50:
        /*000c*/ 	.word	0x00000000
        /*0010*/ 	.short	0x0002
        /*0012*/ 	.short	0x0010
        /*0014*/ 	.byte	0x00, 0xf5, 0x21, 0x00


	//----- nvinfo : EIATTR_KPARAM_INFO
	.align		4
.L_51:
        /*0018*/ 	.byte	0x04, 0x17
        /*001a*/ 	.short	(.L_53 - .L_52)
.L_52:
        /*001c*/ 	.word	0x00000000
        /*0020*/ 	.short	0x0001
        /*0022*/ 	.short	0x0008
        /*0024*/ 	.byte	0x00, 0xf5, 0x21, 0x00


	//----- nvinfo : EIATTR_KPARAM_INFO
	.align		4
.L_53:
        /*0028*/ 	.byte	0x04, 0x17
        /*002a*/ 	.short	(.L_55 - .L_54)
.L_54:
        /*002c*/ 	.word	0x00000000
        /*0030*/ 	.short	0x0000
        /*0032*/ 	.short	0x0000
        /*0034*/ 	.byte	0x00, 0xf5, 0x21, 0x00


	//----- nvinfo : EIATTR_SPARSE_MMA_MASK
	.align		4
.L_55:
        /*0038*/ 	.byte	0x03, 0x50
        /*003a*/ 	.short	0x0000


	//----- nvinfo : EIATTR_MAXREG_COUNT
	.align		4
        /*003c*/ 	.byte	0x03, 0x1b
        /*003e*/ 	.short	0x00ff


	//----- nvinfo : EIATTR_MERCURY_ISA_VERSION
	.align		4
        /*0040*/ 	.byte	0x03, 0x5f
        /*0042*/ 	.short	0x0101


	//----- nvinfo : EIATTR_VRC_CTA_INIT_COUNT
	.align		4
        /*0044*/ 	.byte	0x02, 0x4a
	.zero		1
	.zero		1


	//----- nvinfo : EIATTR_EXIT_INSTR_OFFSETS
	.align		4
        /*0048*/ 	.byte	0x04, 0x1c
        /*004a*/ 	.short	(.L_57 - .L_56)


	//   ....[0]....
.L_56:
        /*004c*/ 	.word	0x000000d0


	//   ....[1]....
        /*0050*/ 	.word	0x000004d0


	//----- nvinfo : EIATTR_CRS_STACK_SIZE
	.align		4
.L_57:
        /*0054*/ 	.byte	0x04, 0x1e
        /*0056*/ 	.short	(.L_59 - .L_58)
.L_58:
        /*0058*/ 	.word	0x00000000


	//----- nvinfo : EIATTR_CBANK_PARAM_SIZE
	.align		4
.L_59:
        /*005c*/ 	.byte	0x03, 0x19
        /*005e*/ 	.short	0x0018


	//----- nvinfo : EIATTR_PARAM_CBANK
	.align		4
        /*0060*/ 	.byte	0x04, 0x0a
        /*0062*/ 	.short	(.L_61 - .L_60)
	.align		4
.L_60:
        /*0064*/ 	.word	index@(.nv.constant0._Z10calc_u_gpuPKdS0_Pd)
        /*0068*/ 	.short	0x0380
        /*006a*/ 	.short	0x0018


	//----- nvinfo : EIATTR_SW_WAR
	.align		4
.L_61:
        /*006c*/ 	.byte	0x04, 0x36
        /*006e*/ 	.short	(.L_63 - .L_62)
.L_62:
        /*0070*/ 	.word	0x00000008
.L_63:


//--------------------- .nv.info._Z10calc_p_gpuPKdS0_Pd --------------------------
	.section	.nv.info._Z10calc_p_gpuPKdS0_Pd,"",@"SHT_CUDA_INFO"
	.sectionflags	@""
	.align	4


	//----- nvinfo : EIATTR_CUDA_API_VERSION
	.align		4
        /*0000*/ 	.byte	0x04, 0x37
        /*0002*/ 	.short	(.L_65 - .L_64)
.L_64:
        /*0004*/ 	.word	0x00000082


	//----- nvinfo : EIATTR_KPARAM_INFO
	.align		4
.L_65:
        /*0008*/ 	.byte	0x04, 0x17
        /*000a*/ 	.short	(.L_67 - .L_66)
.L_66:
        /*000c*/ 	.word	0x00000000
        /*0010*/ 	.short	0x0002
        /*0012*/ 	.short	0x0010
        /*0014*/ 	.byte	0x00, 0xf5, 0x21, 0x00


	//----- nvinfo : EIATTR_KPARAM_INFO
	.align		4
.L_67:
        /*0018*/ 	.byte	0x04, 0x17
        /*001a*/ 	.short	(.L_69 - .L_68)
.L_68:
        /*001c*/ 	.word	0x00000000
        /*0020*/ 	.short	0x0001
        /*0022*/ 	.short	0x0008
        /*0024*/ 	.byte	0x00, 0xf5, 0x21, 0x00


	//----- nvinfo : EIATTR_KPARAM_INFO
	.align		4
.L_69:
        /*0028*/ 	.byte	0x04, 0x17
        /*002a*/ 	.short	(.L_71 - .L_70)
.L_70:
        /*002c*/ 	.word	0x00000000
        /*0030*/ 	.short	0x0000
        /*0032*/ 	.short	0x0000
        /*0034*/ 	.byte	0x00, 0xf5, 0x21, 0x00


	//----- nvinfo : EIATTR_SPARSE_MMA_MASK
	.align		4
.L_71:
        /*0038*/ 	.byte	0x03, 0x50
        /*003a*/ 	.short	0x0000


	//----- nvinfo : EIATTR_MAXREG_COUNT
	.align		4
        /*003c*/ 	.byte	0x03, 0x1b
        /*003e*/ 	.short	0x00ff


	//----- nvinfo : EIATTR_MERCURY_ISA_VERSION
	.align		4
        /*0040*/ 	.byte	0x03, 0x5f
        /*0042*/ 	.short	0x0101


	//----- nvinfo : EIATTR_VRC_CTA_INIT_COUNT
	.align		4
        /*0044*/ 	.byte	0x02, 0x4a
	.zero		1
	.zero		1


	//----- nvinfo : EIATTR_EXIT_INSTR_OFFSETS
	.align		4
        /*0048*/ 	.byte	0x04, 0x1c
        /*004a*/ 	.short	(.L_73 - .L_72)


	//   ....[0]....
.L_72:
        /*004c*/ 	.word	0x000000d0


	//   ....[1]....
        /*0050*/ 	.word	0x000003d0


	//----- nvinfo : EIATTR_CRS_STACK_SIZE
	.align		4
.L_73:
        /*0054*/ 	.byte	0x04, 0x1e
        /*0056*/ 	.short	(.L_75 - .L_74)
.L_74:
        /*0058*/ 	.word	0x00000000


	//----- nvinfo : EIATTR_CBANK_PARAM_SIZE
	.align		4
.L_75:
        /*005c*/ 	.byte	0x03, 0x19
        /*005e*/ 	.short	0x0018


	//----- nvinfo : EIATTR_PARAM_CBANK
	.align		4
        /*0060*/ 	.byte	0x04, 0x0a
        /*0062*/ 	.short	(.L_77 - .L_76)
	.align		4
.L_76:
        /*0064*/ 	.word	index@(.nv.constant0._Z10calc_p_gpuPKdS0_Pd)
        /*0068*/ 	.short	0x0380
        /*006a*/ 	.short	0x0018


	//----- nvinfo : EIATTR_SW_WAR
	.align		4
.L_77:
        /*006c*/ 	.byte	0x04, 0x36
        /*006e*/ 	.short	(.L_79 - .L_78)
.L_78:
        /*0070*/ 	.word	0x00000008
.L_79:


//--------------------- .nv.info._Z10calc_b_gpuPKdS0_Pd --------------------------
	.section	.nv.info._Z10calc_b_gpuPKdS0_Pd,"",@"SHT_CUDA_INFO"
	.sectionflags	@""
	.align	4


	//----- nvinfo : EIATTR_CUDA_API_VERSION
	.align		4
        /*0000*/ 	.byte	0x04, 0x37
        /*0002*/ 	.short	(.L_81 - .L_80)
.L_80:
        /*0004*/ 	.word	0x00000082


	//----- nvinfo : EIATTR_KPARAM_INFO
	.align		4
.L_81:
        /*0008*/ 	.byte	0x04, 0x17
        /*000a*/ 	.short	(.L_83 - .L_82)
.L_82:
        /*000c*/ 	.word	0x00000000
        /*0010*/ 	.short	0x0002
        /*0012*/ 	.short	0x0010
        /*0014*/ 	.byte	0x00, 0xf5, 0x21, 0x00


	//----- nvinfo : EIATTR_KPARAM_INFO
	.align		4
.L_83:
        /*0018*/ 	.byte	0x04, 0x17
        /*001a*/ 	.short	(.L_85 - .L_84)
.L_84:
        /*001c*/ 	.word	0x00000000
        /*0020*/ 	.short	0x0001
        /*0022*/ 	.short	0x0008
        /*0024*/ 	.byte	0x00, 0xf5, 0x21, 0x00


	//----- nvinfo : EIATTR_KPARAM_INFO
	.align		4
.L_85:
        /*0028*/ 	.byte	0x04, 0x17
        /*002a*/ 	.short	(.L_87 - .L_86)
.L_86:
        /*002c*/ 	.word	0x00000000
        /*0030*/ 	.short	0x0000
        /*0032*/ 	.short	0x0000
        /*0034*/ 	.byte	0x00, 0xf5, 0x21, 0x00


	//----- nvinfo : EIATTR_SPARSE_MMA_MASK
	.align		4
.L_87:
        /*0038*/ 	.byte	0x03, 0x50
        /*003a*/ 	.short	0x0000


	//----- nvinfo : EIATTR_MAXREG_COUNT
	.align		4
        /*003c*/ 	.byte	0x03, 0x1b
        /*003e*/ 	.short	0x00ff


	//----- nvinfo : EIATTR_MERCURY_ISA_VERSION
	.align		4
        /*0040*/ 	.byte	0x03, 0x5f
        /*0042*/ 	.short	0x0101


	//----- nvinfo : EIATTR_VRC_CTA_INIT_COUNT
	.align		4
        /*0044*/ 	.byte	0x02, 0x4a
	.zero		1
	.zero		1


	//----- nvinfo : EIATTR_EXIT_INSTR_OFFSETS
	.align		4
        /*0048*/ 	.byte	0x04, 0x1c
        /*004a*/ 	.short	(.L_89 - .L_88)


	//   ....[0]....
.L_88:
        /*004c*/ 	.word	0x000000d0


	//   ....[1]....
        /*0050*/ 	.word	0x00000930


	//----- nvinfo : EIATTR_CRS_STACK_SIZE
	.align		4
.L_89:
        /*0054*/ 	.byte	0x04, 0x1e
        /*0056*/ 	.short	(.L_91 - .L_90)
.L_90:
        /*0058*/ 	.word	0x00000000


	//----- nvinfo : EIATTR_CBANK_PARAM_SIZE
	.align		4
.L_91:
        /*005c*/ 	.byte	0x03, 0x19
        /*005e*/ 	.short	0x0018


	//----- nvinfo : EIATTR_PARAM_CBANK
	.align		4
        /*0060*/ 	.byte	0x04, 0x0a
        /*0062*/ 	.short	(.L_93 - .L_92)
	.align		4
.L_92:
        /*0064*/ 	.word	index@(.nv.constant0._Z10calc_b_gpuPKdS0_Pd)
        /*0068*/ 	.short	0x0380
        /*006a*/ 	.short	0x0018


	//----- nvinfo : EIATTR_SW_WAR
	.align		4
.L_93:
        /*006c*/ 	.byte	0x04, 0x36
        /*006e*/ 	.short	(.L_95 - .L_94)
.L_94:
        /*0070*/ 	.word	0x00000008
.L_95:


//--------------------- .nv.callgraph             --------------------------
	.section	.nv.callgraph,"",@"SHT_CUDA_CALLGRAPH"
	.align	4
	.sectionentsize	8
	.align		4
        /*0000*/ 	.word	0x00000000
	.align		4
        /*0004*/ 	.word	0xffffffff
	.align		4
        /*0008*/ 	.word	0x00000000
	.align		4
        /*000c*/ 	.word	0xfffffffe
	.align		4
        /*0010*/ 	.word	0x00000000
	.align		4
        /*0014*/ 	.word	0xfffffffd
	.align		4
        /*0018*/ 	.word	0x00000000
	.align		4
        /*001c*/ 	.word	0xfffffffc


//--------------------- .text._Z10calc_v_gpuPKdS0_Pd --------------------------
	.section	.text._Z10calc_v_gpuPKdS0_Pd,"ax",@progbits
	.align	128
        .global         _Z10calc_v_gpuPKdS0_Pd
        .type           _Z10calc_v_gpuPKdS0_Pd,@function
        .size           _Z10calc_v_gpuPKdS0_Pd,(.L_x_35 - _Z10calc_v_gpuPKdS0_Pd)
        .other          _Z10calc_v_gpuPKdS0_Pd,@"STO_CUDA_ENTRY STV_DEFAULT"
_Z10calc_v_gpuPKdS0_Pd:
.text._Z10calc_v_gpuPKdS0_Pd:
[----:B------:R-:W-:Y:S01]  /*0000*/  LDC R1, c[0x0][0x37c] ;  /* 0x0000df00ff017b82 */ /* 0x000fe20000000800 */
[----:B------:R-:W0:Y:S07]  /*0010*/  S2R R3, SR_TID.X ;  /* 0x0000000000037919 */ /* 0x000e2e0000002100 */
[----:B------:R-:W0:Y:S08]  /*0020*/  S2UR UR4, SR_CTAID.X ;  /* 0x00000000000479c3 */ /* 0x000e300000002500 */
[----:B------:R-:W0:Y:S02]  /*0030*/  LDC R0, c[0x0][0x360] ;  /* 0x0000d800ff007b82 */ /* 0x000e240000000800 */
[----:B0-----:R-:W-:-:S04]  /*0040*/  IMAD R0, R0, UR4, R3 ;  /* 0x0000000400007c24 */ /* 0x001fc8000f8e0203 */
[----:B------:R-:W-:-:S05]  /*0050*/  IMAD.HI R2, R0, 0x66666667, RZ ;  /* 0x6666666700027827 */ /* 0x000fca00078e02ff */
[----:B------:R-:W-:-:S04]  /*0060*/  SHF.R.U32.HI R3, RZ, 0x1f, R2 ;  /* 0x0000001fff037819 */ /* 0x000fc80000011602 */
[----:B------:R-:W-:Y:S01]  /*0070*/  LEA.HI.SX32 R3, R2, R3, 0x15 ;  /* 0x0000000302037211 */ /* 0x000fe200078faaff */
[----:B------:R-:W-:-:S04]  /*0080*/  VIADD R2, R0, 0xfe701400 ;  /* 0xfe70140000027836 */ /* 0x000fc80000000000 */
[----:B------:R-:W-:-:S04]  /*0090*/  IMAD R8, R3, -0x1400, R0 ;  /* 0xffffec0003087824 */ /* 0x000fc800078e0200 */
[----:B------:R-:W-:-:S05]  /*00a0*/  VIADD R3, R8, 0xffffec01 ;  /* 0xffffec0108037836 */ /* 0x000fca0000000000 */
[----:B------:R-:W-:-:S04]  /*00b0*/  ISETP.GE.U32.AND P0, PT, R3, -0x13fe, PT ;  /* 0xffffec020300780c */ /* 0x000fc80003f06070 */
[----:B------:R-:W-:-:S13]  /*00c0*/  ISETP.LT.U32.OR P0, PT, R2, -0x18fd800, !P0 ;  /* 0xfe7028000200780c */ /* 0x000fda0004701470 */
[----:B------:R-:W-:Y:S05]  /*00d0*/  @P0 EXIT ;  /* 0x000000000000094d */ /* 0x000fea0003800000 */
[----:B------:R-:W0:Y:S01]  /*00e0*/  LDC.64 R6, c[0x0][0x380] ;  /* 0x0000e000ff067b82 */ /* 0x000e220000000a00 */
[----:B------:R-:W1:Y:S01]  /*00f0*/  LDCU.64 UR4, c[0x0][0x358] ;  /* 0x00006b00ff0477ac */ /* 0x000e620008000a00 */
[----:B0-----:R-:W-:-:S05]  /*0100*/  IMAD.WIDE.U32 R6, R0, 0x8, R6 ;  /* 0x0000000800067825 */ /* 0x001fca00078e0006 */
[----:B-1----:R-:W2:Y:S01]  /*0110*/  LDG.E.64 R4, desc[UR4][R6.64] ;  /* 0x0000000406047981 */ /* 0x002ea2000c1e1b00 */
[----:B------:R-:W0:Y:S01]  /*0120*/  MUFU.RCP64H R3, 0.00039070122875273227692 ;  /* 0x3f399ae100037908 */ /* 0x000e220000001800 */
[----:B------:R-:W-:Y:S01]  /*0130*/  IMAD.MOV.U32 R14, RZ, RZ, 0x5811340f ;  /* 0x5811340fff0e7424 */ /* 0x000fe200078e00ff */
[----:B------:R-:W-:Y:S01]  /*0140*/  UMOV UR6, 0xd2f1a9fc ;  /* 0xd2f1a9fc00067882 */ /* 0x000fe20000000000 */
[----:B------:R-:W-:Y:S01]  /*0150*/  IMAD.MOV.U32 R15, RZ, RZ, 0x3f399ae1 ;  /* 0x3f399ae1ff0f7424 */ /* 0x000fe200078e00ff */
[----:B------:R-:W-:Y:S01]  /*0160*/  UMOV UR7, 0x3f50624d ;  /* 0x3f50624d00077882 */ /* 0x000fe20000000000 */
[----:B------:R-:W-:Y:S01]  /*0170*/  IMAD.MOV.U32 R2, RZ, RZ, 0x1 ;  /* 0x00000001ff027424 */ /* 0x000fe200078e00ff */
[----:B------:R-:W-:Y:S05]  /*0180*/  BSSY.RECONVERGENT B0, `(.L_x_0) ;  /* 0x0000010000007945 */ /* 0x000fea0003800200 */
[----:B0-----:R-:W-:-:S08]  /*0190*/  DFMA R10, R2, -R14, 1 ;  /* 0x3ff00000020a742b */ /* 0x001fd0000000080e */
[----:B------:R-:W-:-:S08]  /*01a0*/  DFMA R10, R10, R10, R10 ;  /* 0x0000000a0a0a722b */ /* 0x000fd0000000000a */
[----:B------:R-:W-:-:S08]  /*01b0*/  DFMA R10, R2, R10, R2 ;  /* 0x0000000a020a722b */ /* 0x000fd00000000002 */
[----:B------:R-:W-:-:S08]  /*01c0*/  DFMA R2, R10, -R14, 1 ;  /* 0x3ff000000a02742b */ /* 0x000fd0000000080e */
[----:B------:R-:W-:Y:S02]  /*01d0*/  DFMA R2, R10, R2, R10 ;  /* 0x000000020a02722b */ /* 0x000fe4000000000a */
[----:B--2---:R-:W-:-:S08]  /*01e0*/  DMUL R12, R4, UR6 ;  /* 0x00000006040c7c28 */ /* 0x004fd00008000000 */
[----:B------:R-:W-:Y:S02]  /*01f0*/  DMUL R10, R12, R2 ;  /* 0x000000020c0a7228 */ /* 0x000fe40000000000 */
[----:B------:R-:W-:-:S06]  /*0200*/  FSETP.GEU.AND P1, PT, |R13|, 6.5827683646048100446e-37, PT ;  /* 0x036000000d00780b */ /* 0x000fcc0003f2e200 */
[----:B------:R-:W-:-:S08]  /*0210*/  DFMA R14, R10, -R14, R12 ;  /* 0x8000000e0a0e722b */ /* 0x000fd0000000000c */
[----:B------:R-:W-:-:S10]  /*0220*/  DFMA R2, R2, R14, R10 ;  /* 0x0000000e0202722b */ /* 0x000fd4000000000a */
[----:B------:R-:W-:-:S05]  /*0230*/  FFMA R9, RZ, 0.72501951456069946289, R3 ;  /* 0x3f399ae1ff097823 */ /* 0x000fca0000000003 */
[----:B------:R-:W-:-:S13]  /*0240*/  FSETP.GT.AND P0, PT, |R9|, 1.469367938527859385e-39, PT ;  /* 0x001000000900780b */ /* 0x000fda0003f04200 */
[----:B------:R-:W-:Y:S05]  /*0250*/  @P0 BRA P1, `(.L_x_1) ;  /* 0x0000000000080947 */ /* 0x000fea0000800000 */
[----:B------:R-:W-:-:S07]  /*0260*/  MOV R14, 0x280 ;  /* 0x00000280000e7802 */ /* 0x000fce0000000f00 */
[----:B------:R-:W-:Y:S05]  /*0270*/  CALL.REL.NOINC `($__internal_0_$__cuda_sm20_div_rn_f64_full) ;  /* 0x0000000000947944 */ /* 0x000fea0003c00000 */
.L_x_1:
[----:B------:R-:W-:Y:S05]  /*0280*/  BSYNC.RECONVERGENT B0 ;  /* 0x0000000000007941 */ /* 0x000fea0003800200 */
.L_x_0:
[----:B------:R-:W0:Y:S01]  /*0290*/  LDC.64 R22, c[0x0][0x380] ;  /* 0x0000e000ff167b82 */ /* 0x000e220000000a00 */
[C---:B------:R-:W-:Y:S01]  /*02a0*/  IMAD.HI.U32 R9, R0.reuse, -0x33333333, RZ ;  /* 0xcccccccd00097827 */ /* 0x040fe200078e00ff */
[----:B------:R-:W2:Y:S03]  /*02b0*/  LDG.E.64 R6, desc[UR4][R6.64+0x8] ;  /* 0x0000080406067981 */ /* 0x000ea6000c1e1b00 */
[----:B------:R-:W-:Y:S01]  /*02c0*/  VIADD R11, R0, 0xffffffff ;  /* 0xffffffff000b7836 */ /* 0x000fe20000000000 */
[----:B------:R-:W-:Y:S02]  /*02d0*/  SHF.R.U32.HI R9, RZ, 0xc, R9 ;  /* 0x0000000cff097819 */ /* 0x000fe40000011609 */
[----:B------:R-:W1:Y:S03]  /*02e0*/  LDC.64 R12, c[0x0][0x388] ;  /* 0x0000e200ff0c7b82 */ /* 0x000e660000000a00 */
[----:B------:R-:W-:-:S02]  /*02f0*/  IMAD R25, R9, 0x1400, R8 ;  /* 0x0000140009197824 */ /* 0x000fc400078e0208 */
[----:B0-----:R-:W-:-:S06]  /*0300*/  IMAD.WIDE.U32 R10, R11, 0x8, R22 ;  /* 0x000000080b0a7825 */ /* 0x001fcc00078e0016 */
[----:B------:R-:W3:Y:S01]  /*0310*/  LDG.E.64 R10, desc[UR4][R10.64] ;  /* 0x000000040a0a7981 */ /* 0x000ee2000c1e1b00 */
[----:B------:R-:W-:-:S05]  /*0320*/  IMAD.WIDE.U32 R22, R25, 0x8, R22 ;  /* 0x0000000819167825 */ /* 0x000fca00078e0016 */
[----:B------:R-:W4:Y:S01]  /*0330*/  LDG.E.64 R8, desc[UR4][R22.64+-0xa000] ;  /* 0xff60000416087981 */ /* 0x000f22000c1e1b00 */
[----:B-1----:R-:W-:-:S03]  /*0340*/  IMAD.WIDE.U32 R24, R25, 0x8, R12 ;  /* 0x0000000819187825 */ /* 0x002fc600078e000c */
[----:B------:R-:W5:Y:S04]  /*0350*/  LDG.E.64 R12, desc[UR4][R22.64+0xa000] ;  /* 0x00a00004160c7981 */ /* 0x000f68000c1e1b00 */
[----:B------:R-:W5:Y:S04]  /*0360*/  LDG.E.64 R16, desc[UR4][R24.64+0xa000] ;  /* 0x00a0000418107981 */ /* 0x000f68000c1e1b00 */
[----:B------:R-:W5:Y:S01]  /*0370*/  LDG.E.64 R18, desc[UR4][R24.64+-0xa000] ;  /* 0xff60000418127981 */ /* 0x000f62000c1e1b00 */
[----:B------:R-:W-:Y:S01]  /*0380*/  DADD R14, R4, R4 ;  /* 0x00000000040e7229 */ /* 0x000fe20000000004 */
[----:B------:R-:W-:Y:S01]  /*0390*/  UMOV UR6, 0x22d0e561 ;  /* 0x22d0e56100067882 */ /* 0x000fe20000000000 */
[----:B------:R-:W-:-:S06]  /*03a0*/  UMOV UR7, 0x3ff479db ;  /* 0x3ff479db00077882 */ /* 0x000fcc0000000000 */
[----:B--2---:R-:W-:Y:S02]  /*03b0*/  DADD R26, R6, -R14 ;  /* 0x00000000061a7229 */ /* 0x004fe4000000080e */
[----:B---3--:R-:W-:-:S08]  /*03c0*/  DADD R20, R4, -R10 ;  /* 0x0000000004147229 */ /* 0x008fd0000000080a */
[----:B------:R-:W-:Y:S02]  /*03d0*/  DFMA R20, R20, -R2, R4 ;  /* 0x800000021414722b */ /* 0x000fe40000000004 */
[----:B----4-:R-:W-:-:S08]  /*03e0*/  DADD R4, R4, -R8 ;  /* 0x0000000004047229 */ /* 0x010fd00000000808 */
[----:B------:R-:W-:Y:S02]  /*03f0*/  DFMA R4, R4, -R2, R20 ;  /* 0x800000020404722b */ /* 0x000fe40000000014 */
[----:B-----5:R-:W-:Y:S01]  /*0400*/  DADD R16, R16, -R18 ;  /* 0x0000000010107229 */ /* 0x020fe20000000812 */
[----:B------:R-:W0:Y:S01]  /*0410*/  LDC.64 R2, c[0x0][0x390] ;  /* 0x0000e400ff027b82 */ /* 0x000e220000000a00 */
[----:B------:R-:W-:Y:S02]  /*0420*/  DADD R26, R10, R26 ;  /* 0x000000000a1a7229 */ /* 0x000fe4000000001a */
[----:B------:R-:W-:-:S04]  /*0430*/  DADD R12, -R14, R12 ;  /* 0x000000000e0c7229 */ /* 0x000fc8000000010c */
[----:B------:R-:W-:Y:S01]  /*0440*/  DFMA R4, R16, -UR6, R4 ;  /* 0x8000000610047c2b */ /* 0x000fe20008000004 */
[----:B------:R-:W-:Y:S01]  /*0450*/  UMOV UR6, 0x6f3f52fd ;  /* 0x6f3f52fd00067882 */ /* 0x000fe20000000000 */
[----:B------:R-:W-:Y:S02]  /*0460*/  UMOV UR7, 0x406060aa ;  /* 0x406060aa00077882 */ /* 0x000fe40000000000 */
[----:B------:R-:W-:-:S04]  /*0470*/  DADD R12, R8, R12 ;  /* 0x00000000080c7229 */ /* 0x000fc8000000000c */
[----:B------:R-:W-:-:S08]  /*0480*/  DFMA R4, R26, UR6, R4 ;  /* 0x000000061a047c2b */ /* 0x000fd00008000004 */
[----:B------:R-:W-:Y:S01]  /*0490*/  DFMA R4, R12, UR6, R4 ;  /* 0x000000060c047c2b */ /* 0x000fe20008000004 */
[----:B0-----:R-:W-:-:S06]  /*04a0*/  IMAD.WIDE.U32 R2, R0, 0x8, R2 ;  /* 0x0000000800027825 */ /* 0x001fcc00078e0002 */
[----:B------:R-:W-:Y:S01]  /*04b0*/  STG.E.64 desc[UR4][R2.64], R4 ;  /* 0x0000000402007986 */ /* 0x000fe2000c101b04 */
[----:B------:R-:W-:Y:S05]  /*04c0*/  EXIT ;  /* 0x000000000000794d */ /* 0x000fea0003800000 */
        .weak           $__internal_0_$__cuda_sm20_div_rn_f64_full
        .type           $__internal_0_$__cuda_sm20_div_rn_f64_full,@function
        .size           $__internal_0_$__cuda_sm20_div_rn_f64_full,(.L_x_35 - $__internal_0_$__cuda_sm20_div_rn_f64_full)
$__internal_0_$__cuda_sm20_div_rn_f64_full:
[----:B------:R-:W-:Y:S01]  /*04d0*/  IMAD.MOV.U32 R3, RZ, RZ, 0x3ff99ae1 ;  /* 0x3ff99ae1ff037424 */ /* 0x000fe200078e00ff */
[----:B------:R-:W-:Y:S01]  /*04e0*/  MOV R16, 0x1 ;  /* 0x0000000100107802 */ /* 0x000fe20000000f00 */
[----:B------:R-:W-:Y:S01]  /*04f0*/  IMAD.MOV.U32 R2, RZ, RZ, 0x5811340f ;  /* 0x5811340fff027424 */ /* 0x000fe200078e00ff */
[C---:B------:R-:W-:Y:S01]  /*0500*/  FSETP.GEU.AND P1, PT, |R13|.reuse, 1.469367938527859385e-39, PT ;  /* 0x001000000d00780b */ /* 0x040fe20003f2e200 */
[----:B------:R-:W0:Y:S01]  /*0510*/  MUFU.RCP64H R17, R3 ;  /* 0x0000000300117308 */ /* 0x000e220000001800 */
[----:B------:R-:W-:Y:S01]  /*0520*/  LOP3.LUT R9, R13, 0x7ff00000, RZ, 0xc0, !PT ;  /* 0x7ff000000d097812 */ /* 0x000fe200078ec0ff */
[----:B------:R-:W-:Y:S01]  /*0530*/  IMAD.MOV.U32 R15, RZ, RZ, 0x1ca00000 ;  /* 0x1ca00000ff0f7424 */ /* 0x000fe200078e00ff */
[----:B------:R-:W-:Y:S01]  /*0540*/  BSSY.RECONVERGENT B1, `(.L_x_2) ;  /* 0x0000044000017945 */ /* 0x000fe20003800200 */
[----:B------:R-:W-:Y:S01]  /*0550*/  IMAD.MOV.U32 R23, RZ, RZ, 0x3f300000 ;  /* 0x3f300000ff177424 */ /* 0x000fe200078e00ff */
[----:B------:R-:W-:Y:S01]  /*0560*/  ISETP.GE.U32.AND P0, PT, R9, 0x3f300000, PT ;  /* 0x3f3000000900780c */ /* 0x000fe20003f06070 */
[----:B------:R-:W-:-:S03]  /*0570*/  IMAD.MOV.U32 R22, RZ, RZ, R9 ;  /* 0x000000ffff167224 */ /* 0x000fc600078e0009 */
[----:B------:R-:W-:Y:S02]  /*0580*/  SEL R15, R15, 0x63400000, !P0 ;  /* 0x634000000f0f7807 */ /* 0x000fe40004000000 */
[----:B------:R-:W-:Y:S02]  /*0590*/  IADD3 R25, PT, PT, R23, -0x1, RZ ;  /* 0xffffffff17197810 */ /* 0x000fe40007ffe0ff */
[----:B------:R-:W-:Y:S01]  /*05a0*/  @!P1 LOP3.LUT R18, R15, 0x80000000, R13, 0xf8, !PT ;  /* 0x800000000f129812 */ /* 0x000fe200078ef80d */
[----:B0-----:R-:W-:-:S03]  /*05b0*/  DFMA R10, R16, -R2, 1 ;  /* 0x3ff00000100a742b */ /* 0x001fc60000000802 */
[----:B------:R-:W-:Y:S01]  /*05c0*/  @!P1 LOP3.LUT R19, R18, 0x100000, RZ, 0xfc, !PT ;  /* 0x0010000012139812 */ /* 0x000fe200078efcff */
[----:B------:R-:W-:-:S04]  /*05d0*/  @!P1 IMAD.MOV.U32 R18, RZ, RZ, RZ ;  /* 0x000000ffff129224 */ /* 0x000fc800078e00ff */
[----:B------:R-:W-:-:S08]  /*05e0*/  DFMA R10, R10, R10, R10 ;  /* 0x0000000a0a0a722b */ /* 0x000fd0000000000a */
[----:B------:R-:W-:Y:S01]  /*05f0*/  DFMA R16, R16, R10, R16 ;  /* 0x0000000a1010722b */ /* 0x000fe20000000010 */
[----:B------:R-:W-:Y:S01]  /*0600*/  LOP3.LUT R11, R15, 0x800fffff, R13, 0xf8, !PT ;  /* 0x800fffff0f0b7812 */ /* 0x000fe200078ef80d */
[----:B------:R-:W-:-:S06]  /*0610*/  IMAD.MOV.U32 R10, RZ, RZ, R12 ;  /* 0x000000ffff0a7224 */ /* 0x000fcc00078e000c */
[----:B------:R-:W-:Y:S02]  /*0620*/  DFMA R20, R16, -R2, 1 ;  /* 0x3ff000001014742b */ /* 0x000fe40000000802 */
[----:B------:R-:W-:-:S06]  /*0630*/  @!P1 DFMA R10, R10, 2, -R18 ;  /* 0x400000000a0a982b */ /* 0x000fcc0000000812 */
[----:B------:R-:W-:-:S04]  /*0640*/  DFMA R16, R16, R20, R16 ;  /* 0x000000141010722b */ /* 0x000fc80000000010 */
[----:B------:R-:W-:-:S04]  /*0650*/  @!P1 LOP3.LUT R22, R11, 0x7ff00000, RZ, 0xc0, !PT ;  /* 0x7ff000000b169812 */ /* 0x000fc800078ec0ff */
[----:B------:R-:W-:Y:S01]  /*0660*/  DMUL R18, R16, R10 ;  /* 0x0000000a10127228 */ /* 0x000fe20000000000 */
[----:B------:R-:W-:-:S05]  /*0670*/  VIADD R24, R22, 0xffffffff ;  /* 0xffffffff16187836 */ /* 0x000fca0000000000 */
[----:B------:R-:W-:Y:S02]  /*0680*/  ISETP.GT.U32.AND P0, PT, R24, 0x7feffffe, PT ;  /* 0x7feffffe1800780c */ /* 0x000fe40003f04070 */
[----:B------:R-:W-:Y:S02]  /*0690*/  DFMA R20, R18, -R2, R10 ;  /* 0x800000021214722b */ /* 0x000fe4000000000a */
[----:B------:R-:W-:-:S06]  /*06a0*/  ISETP.GT.U32.OR P0, PT, R25, 0x7feffffe, P0 ;  /* 0x7feffffe1900780c */ /* 0x000fcc0000704470 */
[----:B------:R-:W-:-:S07]  /*06b0*/  DFMA R16, R16, R20, R18 ;  /* 0x000000141010722b */ /* 0x000fce0000000012 */
[----:B------:R-:W-:Y:S05]  /*06c0*/  @P0 BRA `(.L_x_3) ;  /* 0x0000000000680947 */ /* 0x000fea0003800000 */
[----:B------:R-:W-:-:S05]  /*06d0*/  IMAD.MOV.U32 R12, RZ, RZ, 0x3f300000 ;  /* 0x3f300000ff0c7424 */ /* 0x000fca00078e00ff */
[----:B------:R-:W-:-:S04]  /*06e0*/  VIADDMNMX R9, R9, -R12, 0xb9600000, !PT ;  /* 0xb960000009097446 */ /* 0x000fc8000780090c */
[----:B------:R-:W-:-:S05]  /*06f0*/  VIMNMX R12, PT, PT, R9, 0x46a00000, PT ;  /* 0x46a00000090c7848 */ /* 0x000fca0003fe0100 */
[----:B------:R-:W-:Y:S02]  /*0700*/  IMAD.IADD R15, R12, 0x1, -R15 ;  /* 0x000000010c0f7824 */ /* 0x000fe400078e0a0f */
[----:B------:R-:W-:Y:S02]  /*0710*/  IMAD.MOV.U32 R12, RZ, RZ, RZ ;  /* 0x000000ffff0c7224 */ /* 0x000fe400078e00ff */
[----:B------:R-:W-:-:S06]  /*0720*/  VIADD R13, R15, 0x7fe00000 ;  /* 0x7fe000000f0d7836 */ /* 0x000fcc0000000000 */
[----:B------:R-:W-:-:S10]  /*0730*/  DMUL R18, R16, R12 ;  /* 0x0000000c10127228 */ /* 0x000fd40000000000 */
[----:B------:R-:W-:-:S13]  /*0740*/  FSETP.GTU.AND P0, PT, |R19|, 1.469367938527859385e-39, PT ;  /* 0x001000001300780b */ /* 0x000fda0003f0c200 */
[----:B------:R-:W-:Y:S05]  /*0750*/  @P0 BRA `(.L_x_4) ;  /* 0x0000000000880947 */ /* 0x000fea0003800000 */
[----:B------:R-:W-:Y:S01]  /*0760*/  DFMA R2, R16, -R2, R10 ;  /* 0x800000021002722b */ /* 0x000fe2000000000a */
[----:B------:R-:W-:-:S09]  /*0770*/  IMAD.MOV.U32 R12, RZ, RZ, RZ ;  /* 0x000000ffff0c7224 */ /* 0x000fd200078e00ff */
[C---:B------:R-:W-:Y:S02]  /*0780*/  FSETP.NEU.AND P0, PT, R3.reuse, RZ, PT ;  /* 0x000000ff0300720b */ /* 0x040fe40003f0d000 */
[----:B------:R-:W-:-:S04]  /*0790*/  LOP3.LUT R2, R3, 0x3f399ae1, RZ, 0x3c, !PT ;  /* 0x3f399ae103027812 */ /* 0x000fc800078e3cff */
[----:B------:R-:W-:-:S04]  /*07a0*/  LOP3.LUT R9, R2, 0x80000000, RZ, 0xc0, !PT ;  /* 0x8000000002097812 */ /* 0x000fc800078ec0ff */
[----:B------:R-:W-:-:S03]  /*07b0*/  LOP3.LUT R13, R9, R13, RZ, 0xfc, !PT ;  /* 0x0000000d090d7212 */ /* 0x000fc600078efcff */
[----:B------:R-:W-:Y:S05]  /*07c0*/  @!P0 BRA `(.L_x_4) ;  /* 0x00000000006c8947 */ /* 0x000fea0003800000 */
[C---:B------:R-:W-:Y:S01]  /*07d0*/  IADD3 R3, PT, PT, -R15.reuse, RZ, RZ ;  /* 0x000000ff0f037210 */ /* 0x040fe20007ffe1ff */
[----:B------:R-:W-:Y:S01]  /*07e0*/  IMAD.MOV.U32 R2, RZ, RZ, RZ ;  /* 0x000000ffff027224 */ /* 0x000fe200078e00ff */
[----:B------:R-:W-:Y:S01]  /*07f0*/  DMUL.RP R12, R16, R12 ;  /* 0x0000000c100c7228 */ /* 0x000fe20000008000 */
[----:B------:R-:W-:-:S04]  /*0800*/  IADD3 R15, PT, PT, -R15, -0x43300000, RZ ;  /* 0xbcd000000f0f7810 */ /* 0x000fc80007ffe1ff */
[----:B------:R-:W-:-:S05]  /*0810*/  DFMA R2, R18, -R2, R16 ;  /* 0x800000021202722b */ /* 0x000fca0000000010 */
[----:B------:R-:W-:-:S05]  /*0820*/  LOP3.LUT R9, R13, R9, RZ, 0x3c, !PT ;  /* 0x000000090d097212 */ /* 0x000fca00078e3cff */
[----:B------:R-:W-:-:S04]  /*0830*/  FSETP.NEU.AND P0, PT, |R3|, R15, PT ;  /* 0x0000000f0300720b */ /* 0x000fc80003f0d200 */
[----:B------:R-:W-:Y:S02]  /*0840*/  FSEL R18, R12, R18, !P0 ;  /* 0x000000120c127208 */ /* 0x000fe40004000000 */
[----:B------:R-:W-:Y:S01]  /*0850*/  FSEL R19, R9, R19, !P0 ;  /* 0x0000001309137208 */ /* 0x000fe20004000000 */
[----:B------:R-:W-:Y:S06]  /*0860*/  BRA `(.L_x_4) ;  /* 0x0000000000447947 */ /* 0x000fec0003800000 */
.L_x_3:
[----:B------:R-:W-:-:S14]  /*0870*/  DSETP.NAN.AND P0, PT, R12, R12, PT ;  /* 0x0000000c0c00722a */ /* 0x000fdc0003f08000 */
[----:B------:R-:W-:Y:S05]  /*0880*/  @P0 BRA `(.L_x_5) ;  /* 0x0000000000340947 */ /* 0x000fea0003800000 */
[----:B------:R-:W-:Y:S01]  /*0890*/  ISETP.NE.AND P0, PT, R22, R23, PT ;  /* 0x000000171600720c */ /* 0x000fe20003f05270 */
[----:B------:R-:W-:Y:S02]  /*08a0*/  IMAD.MOV.U32 R18, RZ, RZ, 0x0 ;  /* 0x00000000ff127424 */ /* 0x000fe400078e00ff */
[----:B------:R-:W-:-:S10]  /*08b0*/  IMAD.MOV.U32 R19, RZ, RZ, -0x80000 ;  /* 0xfff80000ff137424 */ /* 0x000fd400078e00ff */
[----:B------:R-:W-:Y:S05]  /*08c0*/  @!P0 BRA `(.L_x_4) ;  /* 0x00000000002c8947 */ /* 0x000fea0003800000 */
[----:B------:R-:W-:Y:S02]  /*08d0*/  ISETP.NE.AND P0, PT, R22, 0x7ff00000, PT ;  /* 0x7ff000001600780c */ /* 0x000fe40003f05270 */
[----:B------:R-:W-:Y:S02]  /*08e0*/  LOP3.LUT R12, R13, 0x3f399ae1, RZ, 0x3c, !PT ;  /* 0x3f399ae10d0c7812 */ /* 0x000fe400078e3cff */
[----:B------:R-:W-:Y:S02]  /*08f0*/  ISETP.EQ.OR P0, PT, R23, RZ, !P0 ;  /* 0x000000ff1700720c */ /* 0x000fe40004702670 */
[----:B------:R-:W-:-:S11]  /*0900*/  LOP3.LUT R19, R12, 0x80000000, RZ, 0xc0, !PT ;  /* 0x800000000c137812 */ /* 0x000fd600078ec0ff */
[----:B------:R-:W-:Y:S01]  /*0910*/  @P0 LOP3.LUT R2, R19, 0x7ff00000, RZ, 0xfc, !PT ;  /* 0x7ff0000013020812 */ /* 0x000fe200078efcff */
[----:B------:R-:W-:Y:S02]  /*0920*/  @!P0 IMAD.MOV.U32 R18, RZ, RZ, RZ ;  /* 0x000000ffff128224 */ /* 0x000fe400078e00ff */
[----:B------:R-:W-:Y:S01]  /*0930*/  @P0 IMAD.MOV.U32 R18, RZ, RZ, RZ ;  /* 0x000000ffff120224 */ /* 0x000fe200078e00ff */
[----:B------:R-:W-:Y:S01]  /*0940*/  @P0 MOV R19, R2 ;  /* 0x0000000200130202 */ /* 0x000fe20000000f00 */
[----:B------:R-:W-:Y:S06]  /*0950*/  BRA `(.L_x_4) ;  /* 0x0000000000087947 */ /* 0x000fec0003800000 */
.L_x_5:
[----:B------:R-:W-:Y:S01]  /*0960*/  LOP3.LUT R19, R13, 0x80000, RZ, 0xfc, !PT ;  /* 0x000800000d137812 */ /* 0x000fe200078efcff */
[----:B------:R-:W-:-:S07]  /*0970*/  IMAD.MOV.U32 R18, RZ, RZ, R12 ;  /* 0x000000ffff127224 */ /* 0x000fce00078e000c */
.L_x_4:
[----:B------:R-:W-:Y:S05]  /*0980*/  BSYNC.RECONVERGENT B1 ;  /* 0x0000000000017941 */ /* 0x000fea0003800200 */
.L_x_2:
[----:B------:R-:W-:Y:S02]  /*0990*/  IMAD.MOV.U32 R15, RZ, RZ, 0x0 ;  /* 0x00000000ff0f7424 */ /* 0x000fe400078e00ff */
[----:B------:R-:W-:Y:S02]  /*09a0*/  IMAD.MOV.U32 R2, RZ, RZ, R18 ;  /* 0x000000ffff027224 */ /* 0x000fe400078e0012 */
[----:B------:R-:W-:Y:S01]  /*09b0*/  IMAD.MOV.U32 R3, RZ, RZ, R19 ;  /* 0x000000ffff037224 */ /* 0x000fe200078e0013 */
[----:B------:R-:W-:Y:S06]  /*09c0*/  RET.REL.NODEC R14 `(_Z10calc_v_gpuPKdS0_Pd) ;  /* 0xfffffff40e8c7950 */ /* 0x000fec0003c3ffff */
.L_x_6:
[----:B------:R-:W-:-:S00]  /*09d0*/  BRA `(.L_x_6) ;  /* 0xfffffffc00fc7947 */ /* 0x000fc0000383ffff */
[----:B------:R-:W-:-:S00]  /*09e0*/  NOP ;  /* 0x0000000000007918 */ /* 0x000fc00000000000 */
        /* <DEDUP_REMOVED lines=9> */
.L_x_35:


//--------------------- .text._Z10calc_u_gpuPKdS0_Pd --------------------------
	.section	.text._Z10calc_u_gpuPKdS0_Pd,"ax",@progbits
	.align	128
        .global         _Z10calc_u_gpuPKdS0_Pd
        .type           _Z10calc_u_gpuPKdS0_Pd,@function
        .size           _Z10calc_u_gpuPKdS0_Pd,(.L_x_36 - _Z10calc_u_gpuPKdS0_Pd)
        .other          _Z10calc_u_gpuPKdS0_Pd,@"STO_CUDA_ENTRY STV_DEFAULT"
_Z10calc_u_gpuPKdS0_Pd:
.text._Z10calc_u_gpuPKdS0_Pd:
        /* <DEDUP_REMOVED lines=39> */
[----:B------:R-:W-:Y:S05]  /*0270*/  CALL.REL.NOINC `($__internal_1_$__cuda_sm20_div_rn_f64_full) ;  /* 0x0000000000987944 */ /* 0x000fea0003c00000 */
.L_x_8:
[----:B------:R-:W-:Y:S05]  /*0280*/  BSYNC.RECONVERGENT B0 ;  /* 0x0000000000007941 */ /* 0x000fea0003800200 */
.L_x_7:
[----:B------:R-:W0:Y:S01]  /*0290*/  LDC.64 R24, c[0x0][0x380] ;  /* 0x0000e000ff187b82 */ /* 0x000e220000000a00 */
[C---:B------:R-:W-:Y:S01]  /*02a0*/  IMAD.HI.U32 R9, R0.reuse, -0x33333333, RZ ;  /* 0xcccccccd00097827 */ /* 0x040fe200078e00ff */
[----:B------:R-:W2:Y:S03]  /*02b0*/  LDG.E.64 R6, desc[UR4][R6.64+0x8] ;  /* 0x0000080406067981 */ /* 0x000ea6000c1e1b00 */
[----:B------:R-:W-:Y:S01]  /*02c0*/  VIADD R19, R0, 0xffffffff ;  /* 0xffffffff00137836 */ /* 0x000fe20000000000 */
[----:B------:R-:W-:Y:S02]  /*02d0*/  SHF.R.U32.HI R9, RZ, 0xc, R9 ;  /* 0x0000000cff097819 */ /* 0x000fe40000011609 */
[----:B------:R-:W1:Y:S03]  /*02e0*/  LDC.64 R12, c[0x0][0x388] ;  /* 0x0000e200ff0c7b82 */ /* 0x000e660000000a00 */
[----:B------:R-:W-:-:S02]  /*02f0*/  IMAD R11, R9, 0x1400, R8 ;  /* 0x00001400090b7824 */ /* 0x000fc400078e0208 */
[----:B0-----:R-:W-:-:S05]  /*0300*/  IMAD.WIDE.U32 R20, R19, 0x8, R24 ;  /* 0x0000000813147825 */ /* 0x001fca00078e0018 */
[----:B------:R-:W3:Y:S01]  /*0310*/  LDG.E.64 R8, desc[UR4][R20.64] ;  /* 0x0000000414087981 */ /* 0x000ee2000c1e1b00 */
[----:B------:R-:W-:-:S05]  /*0320*/  IMAD.WIDE.U32 R24, R11, 0x8, R24 ;  /* 0x000000080b187825 */ /* 0x000fca00078e0018 */
[----:B------:R-:W4:Y:S01]  /*0330*/  LDG.E.64 R10, desc[UR4][R24.64+-0xa000] ;  /* 0xff600004180a7981 */ /* 0x000f22000c1e1b00 */
[----:B-1----:R-:W-:-:S04]  /*0340*/  IMAD.WIDE.U32 R16, R0, 0x8, R12 ;  /* 0x0000000800107825 */ /* 0x002fc800078e000c */
[----:B------:R-:W-:Y:S02]  /*0350*/  IMAD.WIDE.U32 R18, R19, 0x8, R12 ;  /* 0x0000000813127825 */ /* 0x000fe400078e000c */
        /* <DEDUP_REMOVED lines=9> */
[----:B----4-:R-:W-:Y:S02]  /*03f0*/  DADD R4, R4, -R10 ;  /* 0x0000000004047229 */ /* 0x010fe4000000080a */
[----:B-----5:R-:W-:-:S06]  /*0400*/  DADD R20, R16, -R18 ;  /* 0x0000000010147229 */ /* 0x020fcc0000000812 */
[----:B------:R-:W-:Y:S01]  /*0410*/  DFMA R4, R4, -R2, R22 ;  /* 0x800000020404722b */ /* 0x000fe20000000016 */
        /* <DEDUP_REMOVED lines=12> */
        .weak           $__internal_1_$__cuda_sm20_div_rn_f64_full
        .type           $__internal_1_$__cuda_sm20_div_rn_f64_full,@function
        .size           $__internal_1_$__cuda_sm20_div_rn_f64_full,(.L_x_36 - $__internal_1_$__cuda_sm20_div_rn_f64_full)
$__internal_1_$__cuda_sm20_div_rn_f64_full:
        /* <DEDUP_REMOVED lines=9> */
[----:B------:R-:W-:Y:S02]  /*0570*/  ISETP.GE.U32.AND P0, PT, R9, 0x3f300000, PT ;  /* 0x3f3000000900780c */ /* 0x000fe40003f06070 */
[----:B------:R-:W-:Y:S01]  /*0580*/  MOV R22, R9 ;  /* 0x0000000900167202 */ /* 0x000fe20000000f00 */
[----:B------:R-:W-:Y:S01]  /*0590*/  VIADD R25, R23, 0xffffffff ;  /* 0xffffffff17197836 */ /* 0x000fe20000000000 */
[----:B------:R-:W-:-:S04]  /*05a0*/  SEL R15, R15, 0x63400000, !P0 ;  /* 0x634000000f0f7807 */ /* 0x000fc80004000000 */
        /* <DEDUP_REMOVED lines=23> */
[----:B------:R-:W-:-:S03]  /*0720*/  IMAD.MOV.U32 R12, RZ, RZ, RZ ;  /* 0x000000ffff0c7224 */ /* 0x000fc600078e00ff */
[----:B------:R-:W-:-:S06]  /*0730*/  IADD3 R13, PT, PT, R15, 0x7fe00000, RZ ;  /* 0x7fe000000f0d7810 */ /* 0x000fcc0007ffe0ff */
        /* <DEDUP_REMOVED lines=10> */
[----:B------:R-:W-:Y:S01]  /*07e0*/  IMAD.MOV R3, RZ, RZ, -R15 ;  /* 0x000000ffff037224 */ /* 0x000fe200078e0a0f */
[----:B------:R-:W-:Y:S01]  /*07f0*/  DMUL.RP R12, R16, R12 ;  /* 0x0000000c100c7228 */ /* 0x000fe20000008000 */
[----:B------:R-:W-:Y:S01]  /*0800*/  IMAD.MOV.U32 R2, RZ, RZ, RZ ;  /* 0x000000ffff027224 */ /* 0x000fe200078e00ff */
[----:B------:R-:W-:-:S05]  /*0810*/  IADD3 R15, PT, PT, -R15, -0x43300000, RZ ;  /* 0xbcd000000f0f7810 */ /* 0x000fca0007ffe1ff */
[----:B------:R-:W-:-:S03]  /*0820*/  DFMA R2, R18, -R2, R16 ;  /* 0x800000021202722b */ /* 0x000fc60000000010 */
[----:B------:R-:W-:-:S07]  /*0830*/  LOP3.LUT R9, R13, R9, RZ, 0x3c, !PT ;  /* 0x000000090d097212 */ /* 0x000fce00078e3cff */
[----:B------:R-:W-:-:S04]  /*0840*/  FSETP.NEU.AND P0, PT, |R3|, R15, PT ;  /* 0x0000000f0300720b */ /* 0x000fc80003f0d200 */
[----:B------:R-:W-:Y:S02]  /*0850*/  FSEL R18, R12, R18, !P0 ;  /* 0x000000120c127208 */ /* 0x000fe40004000000 */
[----:B------:R-:W-:Y:S01]  /*0860*/  FSEL R19, R9, R19, !P0 ;  /* 0x0000001309137208 */ /* 0x000fe20004000000 */
[----:B------:R-:W-:Y:S06]  /*0870*/  BRA `(.L_x_11) ;  /* 0x0000000000447947 */ /* 0x000fec0003800000 */
.L_x_10:
[----:B------:R-:W-:-:S14]  /*0880*/  DSETP.NAN.AND P0, PT, R12, R12, PT ;  /* 0x0000000c0c00722a */ /* 0x000fdc0003f08000 */
[----:B------:R-:W-:Y:S05]  /*0890*/  @P0 BRA `(.L_x_12) ;  /* 0x0000000000340947 */ /* 0x000fea0003800000 */
[----:B------:R-:W-:Y:S01]  /*08a0*/  ISETP.NE.AND P0, PT, R22, R23, PT ;  /* 0x000000171600720c */ /* 0x000fe20003f05270 */
[----:B------:R-:W-:Y:S01]  /*08b0*/  IMAD.MOV.U32 R19, RZ, RZ, -0x80000 ;  /* 0xfff80000ff137424 */ /* 0x000fe200078e00ff */
[----:B------:R-:W-:-:S11]  /*08c0*/  MOV R18, 0x0 ;  /* 0x0000000000127802 */ /* 0x000fd60000000f00 */
[----:B------:R-:W-:Y:S05]  /*08d0*/  @!P0 BRA `(.L_x_11) ;  /* 0x00000000002c8947 */ /* 0x000fea0003800000 */
[----:B------:R-:W-:Y:S02]  /*08e0*/  ISETP.NE.AND P0, PT, R22, 0x7ff00000, PT ;  /* 0x7ff000001600780c */ /* 0x000fe40003f05270 */
[----:B------:R-:W-:Y:S02]  /*08f0*/  LOP3.LUT R12, R13, 0x3f399ae1, RZ, 0x3c, !PT ;  /* 0x3f399ae10d0c7812 */ /* 0x000fe400078e3cff */
[----:B------:R-:W-:Y:S02]  /*0900*/  ISETP.EQ.OR P0, PT, R23, RZ, !P0 ;  /* 0x000000ff1700720c */ /* 0x000fe40004702670 */
[----:B------:R-:W-:-:S11]  /*0910*/  LOP3.LUT R19, R12, 0x80000000, RZ, 0xc0, !PT ;  /* 0x800000000c137812 */ /* 0x000fd600078ec0ff */
[----:B------:R-:W-:Y:S01]  /*0920*/  @P0 LOP3.LUT R2, R19, 0x7ff00000, RZ, 0xfc, !PT ;  /* 0x7ff0000013020812 */ /* 0x000fe200078efcff */
[----:B------:R-:W-:Y:S02]  /*0930*/  @!P0 IMAD.MOV.U32 R18, RZ, RZ, RZ ;  /* 0x000000ffff128224 */ /* 0x000fe400078e00ff */
[----:B------:R-:W-:Y:S02]  /*0940*/  @P0 IMAD.MOV.U32 R18, RZ, RZ, RZ ;  /* 0x000000ffff120224 */ /* 0x000fe400078e00ff */
[----:B------:R-:W-:Y:S01]  /*0950*/  @P0 IMAD.MOV.U32 R19, RZ, RZ, R2 ;  /* 0x000000ffff130224 */ /* 0x000fe200078e0002 */
[----:B------:R-:W-:Y:S06]  /*0960*/  BRA `(.L_x_11) ;  /* 0x0000000000087947 */ /* 0x000fec0003800000 */
.L_x_12:
[----:B------:R-:W-:Y:S02]  /*0970*/  LOP3.LUT R19, R13, 0x80000, RZ, 0xfc, !PT ;  /* 0x000800000d137812 */ /* 0x000fe400078efcff */
[----:B------:R-:W-:-:S07]  /*0980*/  MOV R18, R12 ;  /* 0x0000000c00127202 */ /* 0x000fce0000000f00 */
.L_x_11:
[----:B------:R-:W-:Y:S05]  /*0990*/  BSYNC.RECONVERGENT B1 ;  /* 0x0000000000017941 */ /* 0x000fea0003800200 */
.L_x_9:
[----:B------:R-:W-:Y:S02]  /*09a0*/  IMAD.MOV.U32 R15, RZ, RZ, 0x0 ;  /* 0x00000000ff0f7424 */ /* 0x000fe400078e00ff */
[----:B------:R-:W-:Y:S02]  /*09b0*/  IMAD.MOV.U32 R2, RZ, RZ, R18 ;  /* 0x000000ffff027224 */ /* 0x000fe400078e0012 */
[----:B------:R-:W-:Y:S01]  /*09c0*/  IMAD.MOV.U32 R3, RZ, RZ, R19 ;  /* 0x000000ffff037224 */ /* 0x000fe200078e0013 */
[----:B------:R-:W-:Y:S06]  /*09d0*/  RET.REL.NODEC R14 `(_Z10calc_u_gpuPKdS0_Pd) ;  /* 0xfffffff40e887950 */ /* 0x000fec0003c3ffff */
.L_x_13:
        /* <DEDUP_REMOVED lines=10> */
.L_x_36:


//--------------------- .text._Z10calc_p_gpuPKdS0_Pd --------------------------
	.section	.text._Z10calc_p_gpuPKdS0_Pd,"ax",@progbits
	.align	128
        .global         _Z10calc_p_gpuPKdS0_Pd
        .type           _Z10calc_p_gpuPKdS0_Pd,@function
        .size           _Z10calc_p_gpuPKdS0_Pd,(.L_x_37 - _Z10calc_p_gpuPKdS0_Pd)
        .other          _Z10calc_p_gpuPKdS0_Pd,@"STO_CUDA_ENTRY STV_DEFAULT"
_Z10calc_p_gpuPKdS0_Pd:
.text._Z10calc_p_gpuPKdS0_Pd:
        /* <DEDUP_REMOVED lines=15> */
[C---:B------:R-:W-:Y:S01]  /*00f0*/  IMAD.HI.U32 R2, R0.reuse, -0x33333333, RZ ;  /* 0xcccccccd00027827 */ /* 0x040fe200078e00ff */
[----:B------:R-:W1:Y:S03]  /*0100*/  LDCU.64 UR4, c[0x0][0x358] ;  /* 0x00006b00ff0477ac */ /* 0x000e660008000a00 */
[----:B------:R-:W-:Y:S01]  /*0110*/  VIADD R11, R0, 0xffffffff ;  /* 0xffffffff000b7836 */ /* 0x000fe20000000000 */
[----:B------:R-:W-:Y:S02]  /*0120*/  SHF.R.U32.HI R2, RZ, 0xc, R2 ;  /* 0x0000000cff027819 */ /* 0x000fe40000011602 */
[----:B------:R-:W2:Y:S03]  /*0130*/  LDC.64 R4, c[0x0][0x388] ;  /* 0x0000e200ff047b82 */ /* 0x000ea60000000a00 */
[----:B------:R-:W-:-:S04]  /*0140*/  IMAD R13, R2, 0x1400, R3 ;  /* 0x00001400020d7824 */ /* 0x000fc800078e0203 */
[----:B0-----:R-:W-:-:S04]  /*0150*/  IMAD.WIDE.U32 R12, R13, 0x8, R8 ;  /* 0x000000080d0c7825 */ /* 0x001fc800078e0008 */
[--C-:B------:R-:W-:Y:S01]  /*0160*/  IMAD.WIDE.U32 R10, R11, 0x8, R8.reuse ;  /* 0x000000080b0a7825 */ /* 0x100fe200078e0008 */
[----:B-1----:R-:W3:Y:S03]  /*0170*/  LDG.E.64 R6, desc[UR4][R12.64+0xa000] ;  /* 0x00a000040c067981 */ /* 0x002ee6000c1e1b00 */
[C---:B------:R-:W-:Y:S01]  /*0180*/  IMAD.WIDE.U32 R8, R0.reuse, 0x8, R8 ;  /* 0x0000000800087825 */ /* 0x040fe200078e0008 */
[----:B------:R-:W3:Y:S04]  /*0190*/  LDG.E.64 R14, desc[UR4][R12.64+-0xa000] ;  /* 0xff6000040c0e7981 */ /* 0x000ee8000c1e1b00 */
[----:B------:R-:W4:Y:S01]  /*01a0*/  LDG.E.64 R10, desc[UR4][R10.64] ;  /* 0x000000040a0a7981 */ /* 0x000f22000c1e1b00 */
[----:B--2---:R-:W-:-:S03]  /*01b0*/  IMAD.WIDE.U32 R4, R0, 0x8, R4 ;  /* 0x0000000800047825 */ /* 0x004fc600078e0004 */
[----:B------:R-:W4:Y:S04]  /*01c0*/  LDG.E.64 R8, desc[UR4][R8.64+0x8] ;  /* 0x0000080408087981 */ /* 0x000f28000c1e1b00 */
[----:B------:R-:W2:Y:S01]  /*01d0*/  LDG.E.64 R4, desc[UR4][R4.64] ;  /* 0x0000000404047981 */ /* 0x000ea2000c1e1b00 */
[----:B------:R-:W0:Y:S01]  /*01e0*/  MUFU.RCP64H R17, 6.1058972278260625899e-07 ;  /* 0x3ea47ced00117908 */ /* 0x000e220000001800 */
[----:B------:R-:W-:Y:S02]  /*01f0*/  IMAD.MOV.U32 R2, RZ, RZ, -0x474299af ;  /* 0xb8bd6651ff027424 */ /* 0x000fe400078e00ff */
[----:B------:R-:W-:Y:S02]  /*0200*/  IMAD.MOV.U32 R3, RZ, RZ, 0x3ea47ced ;  /* 0x3ea47cedff037424 */ /* 0x000fe400078e00ff */
[----:B------:R-:W-:-:S06]  /*0210*/  IMAD.MOV.U32 R16, RZ, RZ, 0x1 ;  /* 0x00000001ff107424 */ /* 0x000fcc00078e00ff */
[----:B0-----:R-:W-:Y:S01]  /*0220*/  DFMA R18, R16, -R2, 1 ;  /* 0x3ff000001012742b */ /* 0x001fe20000000802 */
[----:B------:R-:W-:Y:S01]  /*0230*/  UMOV UR6, 0xb8bd6651 ;  /* 0xb8bd665100067882 */ /* 0x000fe20000000000 */
[----:B------:R-:W-:-:S06]  /*0240*/  UMOV UR7, 0x3e847ced ;  /* 0x3e847ced00077882 */ /* 0x000fcc0000000000 */
[----:B------:R-:W-:-:S08]  /*0250*/  DFMA R18, R18, R18, R18 ;  /* 0x000000121212722b */ /* 0x000fd00000000012 */
[----:B------:R-:W-:Y:S01]  /*0260*/  DFMA R18, R16, R18, R16 ;  /* 0x000000121012722b */ /* 0x000fe20000000010 */
[----:B------:R-:W-:Y:S01]  /*0270*/  BSSY.RECONVERGENT B0, `(.L_x_14) ;  /* 0x0000012000007945 */ /* 0x000fe20003800200 */
[----:B---3--:R-:W-:Y:S02]  /*0280*/  DADD R6, R6, R14 ;  /* 0x0000000006067229 */ /* 0x008fe4000000000e */
[----:B----4-:R-:W-:-:S06]  /*0290*/  DADD R8, R8, R10 ;  /* 0x0000000008087229 */ /* 0x010fcc000000000a */
[----:B------:R-:W-:Y:S02]  /*02a0*/  DMUL R6, R6, UR6 ;  /* 0x0000000606067c28 */ /* 0x000fe40008000000 */
[----:B------:R-:W-:Y:S02]  /*02b0*/  DFMA R10, R18, -R2, 1 ;  /* 0x3ff00000120a742b */ /* 0x000fe40000000802 */
[----:B--2---:R-:W-:-:S04]  /*02c0*/  DMUL R4, R4, UR6 ;  /* 0x0000000604047c28 */ /* 0x004fc80008000000 */
[----:B------:R-:W-:Y:S02]  /*02d0*/  DFMA R6, R8, UR6, R6 ;  /* 0x0000000608067c2b */ /* 0x000fe40008000006 */
[----:B------:R-:W-:-:S06]  /*02e0*/  DFMA R10, R18, R10, R18 ;  /* 0x0000000a120a722b */ /* 0x000fcc0000000012 */
[----:B------:R-:W-:-:S08]  /*02f0*/  DFMA R4, R4, -UR6, R6 ;  /* 0x8000000604047c2b */ /* 0x000fd00008000006 */
[----:B------:R-:W-:-:S08]  /*0300*/  DMUL R6, R4, R10 ;  /* 0x0000000a04067228 */ /* 0x000fd00000000000 */
[----:B------:R-:W-:-:S08]  /*0310*/  DFMA R2, R6, -R2, R4 ;  /* 0x800000020602722b */ /* 0x000fd00000000004 */
[----:B------:R-:W-:Y:S01]  /*0320*/  DFMA R2, R10, R2, R6 ;  /* 0x000000020a02722b */ /* 0x000fe20000000006 */
[----:B------:R-:W-:-:S09]  /*0330*/  FSETP.GEU.AND P1, PT, |R5|, 6.5827683646048100446e-37, PT ;  /* 0x036000000500780b */ /* 0x000fd20003f2e200 */
[----:B------:R-:W-:-:S05]  /*0340*/  FFMA R6, RZ, 0.32126560807228088379, R3 ;  /* 0x3ea47cedff067823 */ /* 0x000fca0000000003 */
[----:B------:R-:W-:-:S13]  /*0350*/  FSETP.GT.AND P0, PT, |R6|, 1.469367938527859385e-39, PT ;  /* 0x001000000600780b */ /* 0x000fda0003f04200 */
[----:B------:R-:W-:Y:S05]  /*0360*/  @P0 BRA P1, `(.L_x_15) ;  /* 0x0000000000080947 */ /* 0x000fea0000800000 */
[----:B------:R-:W-:-:S07]  /*0370*/  MOV R6, 0x390 ;  /* 0x0000039000067802 */ /* 0x000fce0000000f00 */
[----:B------:R-:W-:Y:S05]  /*0380*/  CALL.REL.NOINC `($__internal_2_$__cuda_sm20_div_rn_f64_full) ;  /* 0x0000000000147944 */ /* 0x000fea0003c00000 */
.L_x_15:
[----:B------:R-:W-:Y:S05]  /*0390*/  BSYNC.RECONVERGENT B0 ;  /* 0x0000000000007941 */ /* 0x000fea0003800200 */
.L_x_14:
[----:B------:R-:W0:Y:S02]  /*03a0*/  LDC.64 R4, c[0x0][0x390] ;  /* 0x0000e400ff047b82 */ /* 0x000e240000000a00 */
[----:B0-----:R-:W-:-:S05]  /*03b0*/  IMAD.WIDE.U32 R4, R0, 0x8, R4 ;  /* 0x0000000800047825 */ /* 0x001fca00078e0004 */
[----:B------:R-:W-:Y:S01]  /*03c0*/  STG.E.64 desc[UR4][R4.64], R2 ;  /* 0x0000000204007986 */ /* 0x000fe2000c101b04 */
[----:B------:R-:W-:Y:S05]  /*03d0*/  EXIT ;  /* 0x000000000000794d */ /* 0x000fea0003800000 */
        .weak           $__internal_2_$__cuda_sm20_div_rn_f64_full
        .type           $__internal_2_$__cuda_sm20_div_rn_f64_full,@function
        .size           $__internal_2_$__cuda_sm20_div_rn_f64_full,(.L_x_37 - $__internal_2_$__cuda_sm20_div_rn_f64_full)
$__internal_2_$__cuda_sm20_div_rn_f64_full:
[----:B------:R-:W-:Y:S01]  /*03e0*/  IMAD.MOV.U32 R3, RZ, RZ, 0x3ff47ced ;  /* 0x3ff47cedff037424 */ /* 0x000fe200078e00ff */
[----:B------:R-:W-:Y:S01]  /*03f0*/  MOV R8, 0x1 ;  /* 0x0000000100087802 */ /* 0x000fe20000000f00 */
[----:B------:R-:W-:Y:S01]  /*0400*/  IMAD.MOV.U32 R2, RZ, RZ, -0x474299af ;  /* 0xb8bd6651ff027424 */ /* 0x000fe200078e00ff */
        /* <DEDUP_REMOVED lines=9> */
[----:B------:R-:W-:Y:S01]  /*04a0*/  IADD3 R20, PT, PT, R19, -0x1, RZ ;  /* 0xffffffff13147810 */ /* 0x000fe20007ffe0ff */
[----:B0-----:R-:W-:-:S08]  /*04b0*/  DFMA R10, R8, -R2, 1 ;  /* 0x3ff00000080a742b */ /* 0x001fd00000000802 */
[----:B------:R-:W-:-:S08]  /*04c0*/  DFMA R10, R10, R10, R10 ;  /* 0x0000000a0a0a722b */ /* 0x000fd0000000000a */
[----:B------:R-:W-:Y:S01]  /*04d0*/  DFMA R14, R8, R10, R8 ;  /* 0x0000000a080e722b */ /* 0x000fe20000000008 */
[C-C-:B------:R-:W-:Y:S01]  /*04e0*/  @!P1 LOP3.LUT R10, R13.reuse, 0x80000000, R5.reuse, 0xf8, !PT ;  /* 0x800000000d0a9812 */ /* 0x140fe200078ef805 */
[----:B------:R-:W-:Y:S01]  /*04f0*/  IMAD.MOV.U32 R8, RZ, RZ, R4 ;  /* 0x000000ffff087224 */ /* 0x000fe200078e0004 */
[----:B------:R-:W-:Y:S02]  /*0500*/  LOP3.LUT R9, R13, 0x800fffff, R5, 0xf8, !PT ;  /* 0x800fffff0d097812 */ /* 0x000fe400078ef805 */
[----:B------:R-:W-:Y:S01]  /*0510*/  @!P1 LOP3.LUT R11, R10, 0x100000, RZ, 0xfc, !PT ;  /* 0x001000000a0b9812 */ /* 0x000fe200078efcff */
[----:B------:R-:W-:Y:S02]  /*0520*/  @!P1 IMAD.MOV.U32 R10, RZ, RZ, RZ ;  /* 0x000000ffff0a9224 */ /* 0x000fe400078e00ff */
[----:B------:R-:W-:-:S04]  /*0530*/  DFMA R16, R14, -R2, 1 ;  /* 0x3ff000000e10742b */ /* 0x000fc80000000802 */
[----:B------:R-:W-:-:S04]  /*0540*/  @!P1 DFMA R8, R8, 2, -R10 ;  /* 0x400000000808982b */ /* 0x000fc8000000080a */
[----:B------:R-:W-:-:S06]  /*0550*/  DFMA R16, R14, R16, R14 ;  /* 0x000000100e10722b */ /* 0x000fcc000000000e */
[----:B------:R-:W-:Y:S02]  /*0560*/  @!P1 LOP3.LUT R18, R9, 0x7ff00000, RZ, 0xc0, !PT ;  /* 0x7ff0000009129812 */ /* 0x000fe400078ec0ff */
[----:B------:R-:W-:-:S03]  /*0570*/  DMUL R10, R16, R8 ;  /* 0x00000008100a7228 */ /* 0x000fc60000000000 */
[----:B------:R-:W-:-:S05]  /*0580*/  VIADD R12, R18, 0xffffffff ;  /* 0xffffffff120c7836 */ /* 0x000fca0000000000 */
[----:B------:R-:W-:Y:S01]  /*0590*/  DFMA R14, R10, -R2, R8 ;  /* 0x800000020a0e722b */ /* 0x000fe20000000008 */
[----:B------:R-:W-:-:S04]  /*05a0*/  ISETP.GT.U32.AND P0, PT, R12, 0x7feffffe, PT ;  /* 0x7feffffe0c00780c */ /* 0x000fc80003f04070 */
[----:B------:R-:W-:-:S03]  /*05b0*/  ISETP.GT.U32.OR P0, PT, R20, 0x7feffffe, P0 ;  /* 0x7feffffe1400780c */ /* 0x000fc60000704470 */
[----:B------:R-:W-:-:S10]  /*05c0*/  DFMA R10, R16, R14, R10 ;  /* 0x0000000e100a722b */ /* 0x000fd4000000000a */
        /* <DEDUP_REMOVED lines=27> */
.L_x_17:
        /* <DEDUP_REMOVED lines=15> */
.L_x_19:
[----:B------:R-:W-:Y:S01]  /*0870*/  LOP3.LUT R13, R5, 0x80000, RZ, 0xfc, !PT ;  /* 0x00080000050d7812 */ /* 0x000fe200078efcff */
[----:B------:R-:W-:-:S07]  /*0880*/  IMAD.MOV.U32 R12, RZ, RZ, R4 ;  /* 0x000000ffff0c7224 */ /* 0x000fce00078e0004 */
.L_x_18:
[----:B------:R-:W-:Y:S05]  /*0890*/  BSYNC.RECONVERGENT B1 ;  /* 0x0000000000017941 */ /* 0x000fea0003800200 */
.L_x_16:
[----:B------:R-:W-:Y:S02]  /*08a0*/  IMAD.MOV.U32 R7, RZ, RZ, 0x0 ;  /* 0x00000000ff077424 */ /* 0x000fe400078e00ff */
[----:B------:R-:W-:Y:S02]  /*08b0*/  IMAD.MOV.U32 R2, RZ, RZ, R12 ;  /* 0x000000ffff027224 */ /* 0x000fe400078e000c */
[----:B------:R-:W-:Y:S01]  /*08c0*/  IMAD.MOV.U32 R3, RZ, RZ, R13 ;  /* 0x000000ffff037224 */ /* 0x000fe200078e000d */
[----:B------:R-:W-:Y:S06]  /*08d0*/  RET.REL.NODEC R6 `(_Z10calc_p_gpuPKdS0_Pd) ;  /* 0xfffffff406c87950 */ /* 0x000fec0003c3ffff */
.L_x_20:
        /* <DEDUP_REMOVED lines=10> */
.L_x_37:


//--------------------- .text._Z10calc_b_gpuPKdS0_Pd --------------------------
	.section	.text._Z10calc_b_gpuPKdS0_Pd,"ax",@progbits
	.align	128
        .global         _Z10calc_b_gpuPKdS0_Pd
        .type           _Z10calc_b_gpuPKdS0_Pd,@function
        .size           _Z10calc_b_gpuPKdS0_Pd,(.L_x_38 - _Z10calc_b_gpuPKdS0_Pd)
        .other          _Z10calc_b_gpuPKdS0_Pd,@"STO_CUDA_ENTRY STV_DEFAULT"
_Z10calc_b_gpuPKdS0_Pd:
.text._Z10calc_b_gpuPKdS0_Pd:
        /* <DEDUP_REMOVED lines=16> */
[C---:B------:R-:W-:Y:S02]  /*0100*/  VIADD R0, R6.reuse, 0xffffffff ;  /* 0xffffffff06007836 */ /* 0x040fe40000000000 */
[----:B0-----:R-:W-:-:S04]  /*0110*/  IMAD.WIDE.U32 R2, R6, 0x8, R4 ;  /* 0x0000000806027825 */ /* 0x001fc800078e0004 */
[----:B------:R-:W-:Y:S02]  /*0120*/  IMAD.WIDE.U32 R4, R0, 0x8, R4 ;  /* 0x0000000800047825 */ /* 0x000fe400078e0004 */
[----:B-1----:R-:W2:Y:S04]  /*0130*/  LDG.E.64 R2, desc[UR4][R2.64+0x8] ;  /* 0x0000080402027981 */ /* 0x002ea8000c1e1b00 */
[----:B------:R-:W2:Y:S01]  /*0140*/  LDG.E.64 R4, desc[UR4][R4.64] ;  /* 0x0000000404047981 */ /* 0x000ea2000c1e1b00 */
[----:B------:R-:W0:Y:S01]  /*0150*/  MUFU.RCP64H R9, 0.00078140245750546455383 ;  /* 0x3f499ae100097908 */ /* 0x000e220000001800 */
[----:B------:R-:W-:Y:S01]  /*0160*/  IMAD.MOV.U32 R14, RZ, RZ, 0x5811340f ;  /* 0x5811340fff0e7424 */ /* 0x000fe200078e00ff */
[----:B------:R-:W-:Y:S01]  /*0170*/  UMOV UR6, 0x5811340f ;  /* 0x5811340f00067882 */ /* 0x000fe20000000000 */
[----:B------:R-:W-:Y:S01]  /*0180*/  IMAD.MOV.U32 R15, RZ, RZ, 0x3f499ae1 ;  /* 0x3f499ae1ff0f7424 */ /* 0x000fe200078e00ff */
[----:B------:R-:W-:Y:S01]  /*0190*/  BSSY.RECONVERGENT B0, `(.L_x_21) ;  /* 0x0000015000007945 */ /* 0x000fe20003800200 */
[----:B------:R-:W-:Y:S01]  /*01a0*/  IMAD.MOV.U32 R8, RZ, RZ, 0x1 ;  /* 0x00000001ff087424 */ /* 0x000fe200078e00ff */
[----:B------:R-:W-:-:S05]  /*01b0*/  MOV R7, 0x3f499ae1 ;  /* 0x3f499ae100077802 */ /* 0x000fca0000000f00 */
[----:B0-----:R-:W-:-:S08]  /*01c0*/  DFMA R10, R8, -R14, 1 ;  /* 0x3ff00000080a742b */ /* 0x001fd0000000080e */
[----:B------:R-:W-:-:S08]  /*01d0*/  DFMA R10, R10, R10, R10 ;  /* 0x0000000a0a0a722b */ /* 0x000fd0000000000a */
[----:B------:R-:W-:-:S08]  /*01e0*/  DFMA R10, R8, R10, R8 ;  /* 0x0000000a080a722b */ /* 0x000fd00000000008 */
[----:B------:R-:W-:-:S08]  /*01f0*/  DFMA R12, R10, -R14, 1 ;  /* 0x3ff000000a0c742b */ /* 0x000fd0000000080e */
[----:B------:R-:W-:Y:S02]  /*0200*/  DFMA R12, R10, R12, R10 ;  /* 0x0000000c0a0c722b */ /* 0x000fe4000000000a */
[----:B--2---:R-:W-:-:S08]  /*0210*/  DADD R8, R2, -R4 ;  /* 0x0000000002087229 */ /* 0x004fd00000000804 */
[----:B------:R-:W-:Y:S02]  /*0220*/  DMUL R2, R8, R12 ;  /* 0x0000000c08027228 */ /* 0x000fe40000000000 */
[----:B------:R-:W-:-:S06]  /*0230*/  FSETP.GEU.AND P1, PT, |R9|, 6.5827683646048100446e-37, PT ;  /* 0x036000000900780b */ /* 0x000fcc0003f2e200 */
[----:B------:R-:W-:-:S08]  /*0240*/  DFMA R4, R2, -R14, R8 ;  /* 0x8000000e0204722b */ /* 0x000fd00000000008 */
[----:B------:R-:W-:-:S10]  /*0250*/  DFMA R4, R12, R4, R2 ;  /* 0x000000040c04722b */ /* 0x000fd40000000002 */
[----:B------:R-:W-:-:S05]  /*0260*/  FFMA R2, RZ, 0.78751951456069946289, R5 ;  /* 0x3f499ae1ff027823 */ /* 0x000fca0000000005 */
[----:B------:R-:W-:-:S13]  /*0270*/  FSETP.GT.AND P0, PT, |R2|, 1.469367938527859385e-39, PT ;  /* 0x001000000200780b */ /* 0x000fda0003f04200 */
[----:B------:R-:W-:Y:S05]  /*0280*/  @P0 BRA P1, `(.L_x_22) ;  /* 0x0000000000140947 */ /* 0x000fea0000800000 */
[----:B------:R-:W-:Y:S01]  /*0290*/  IMAD.MOV.U32 R14, RZ, RZ, R8 ;  /* 0x000000ffff0e7224 */ /* 0x000fe200078e0008 */
[----:B------:R-:W-:-:S07]  /*02a0*/  MOV R8, 0x2c0 ;  /* 0x000002c000087802 */ /* 0x000fce0000000f00 */
[----:B------:R-:W-:Y:S05]  /*02b0*/  CALL.REL.NOINC `($__internal_3_$__cuda_sm20_div_rn_f64_full) ;  /* 0x0000000400a07944 */ /* 0x000fea0003c00000 */
[----:B------:R-:W-:Y:S02]  /*02c0*/  IMAD.MOV.U32 R4, RZ, RZ, R18 ;  /* 0x000000ffff047224 */ /* 0x000fe400078e0012 */
[----:B------:R-:W-:-:S07]  /*02d0*/  IMAD.MOV.U32 R5, RZ, RZ, R19 ;  /* 0x000000ffff057224 */ /* 0x000fce00078e0013 */
.L_x_22:
[----:B------:R-:W-:Y:S05]  /*02e0*/  BSYNC.RECONVERGENT B0 ;  /* 0x0000000000007941 */ /* 0x000fea0003800200 */
.L_x_21:
[----:B------:R-:W0:Y:S01]  /*02f0*/  LDC.64 R10, c[0x0][0x388] ;  /* 0x0000e200ff0a7b82 */ /* 0x000e220000000a00 */
[----:B------:R-:W-:-:S05]  /*0300*/  IMAD.HI.U32 R2, R6, -0x33333333, RZ ;  /* 0xcccccccd06027827 */ /* 0x000fca00078e00ff */
[----:B------:R-:W-:-:S05]  /*0310*/  SHF.R.U32.HI R3, RZ, 0xc, R2 ;  /* 0x0000000cff037819 */ /* 0x000fca0000011602 */
[----:B------:R-:W-:-:S04]  /*0320*/  IMAD R28, R3, 0x1400, R28 ;  /* 0x00001400031c7824 */ /* 0x000fc800078e021c */
[----:B0-----:R-:W-:-:S05]  /*0330*/  IMAD.WIDE.U32 R10, R28, 0x8, R10 ;  /* 0x000000081c0a7825 */ /* 0x001fca00078e000a */
[----:B------:R-:W2:Y:S04]  /*0340*/  LDG.E.64 R8, desc[UR4][R10.64+0xa000] ;  /* 0x00a000040a087981 */ /* 0x000ea8000c1e1b00 */
[----:B------:R-:W2:Y:S01]  /*0350*/  LDG.E.64 R12, desc[UR4][R10.64+-0xa000] ;  /* 0xff6000040a0c7981 */ /* 0x000ea2000c1e1b00 */
[----:B------:R-:W0:Y:S01]  /*0360*/  MUFU.RCP64H R15, 0.00078140245750546455383 ;  /* 0x3f499ae1000f7908 */ /* 0x000e220000001800 */
[----:B------:R-:W-:Y:S02]  /*0370*/  HFMA2 R14, -RZ, RZ, 0, 5.9604644775390625e-08 ;  /* 0x00000001ff0e7431 */ /* 0x000fe400000001ff */
[----:B------:R-:W-:Y:S01]  /*0380*/  IMAD.MOV.U32 R2, RZ, RZ, 0x5811340f ;  /* 0x5811340fff027424 */ /* 0x000fe200078e00ff */
[----:B------:R-:W-:Y:S01]  /*0390*/  BSSY.RECONVERGENT B0, `(.L_x_23) ;  /* 0x0000014000007945 */ /* 0x000fe20003800200 */
[----:B------:R-:W-:-:S06]  /*03a0*/  IMAD.MOV.U32 R3, RZ, RZ, 0x3f499ae1 ;  /* 0x3f499ae1ff037424 */ /* 0x000fcc00078e00ff */
        /* <DEDUP_REMOVED lines=18> */
.L_x_24:
[----:B------:R-:W-:Y:S05]  /*04d0*/  BSYNC.RECONVERGENT B0 ;  /* 0x0000000000007941 */ /* 0x000fea0003800200 */
.L_x_23:
[----:B------:R-:W0:Y:S02]  /*04e0*/  LDC.64 R8, c[0x0][0x380] ;  /* 0x0000e000ff087b82 */ /* 0x000e240000000a00 */
[----:B0-----:R-:W-:-:S05]  /*04f0*/  IMAD.WIDE.U32 R28, R28, 0x8, R8 ;  /* 0x000000081c1c7825 */ /* 0x001fca00078e0008 */
[----:B------:R-:W2:Y:S04]  /*0500*/  LDG.E.64 R10, desc[UR4][R28.64+0xa000] ;  /* 0x00a000041c0a7981 */ /* 0x000ea8000c1e1b00 */
[----:B------:R-:W2:Y:S01]  /*0510*/  LDG.E.64 R12, desc[UR4][R28.64+-0xa000] ;  /* 0xff6000041c0c7981 */ /* 0x000ea2000c1e1b00 */
[----:B------:R-:W0:Y:S01]  /*0520*/  MUFU.RCP64H R15, 0.00078140245750546455383 ;  /* 0x3f499ae1000f7908 */ /* 0x000e220000001800 */
[----:B------:R-:W-:Y:S01]  /*0530*/  IMAD.MOV.U32 R8, RZ, RZ, 0x5811340f ;  /* 0x5811340fff087424 */ /* 0x000fe200078e00ff */
[----:B------:R-:W-:Y:S01]  /*0540*/  MOV R14, 0x1 ;  /* 0x00000001000e7802 */ /* 0x000fe20000000f00 */
[----:B------:R-:W-:Y:S01]  /*0550*/  IMAD.MOV.U32 R9, RZ, RZ, 0x3f499ae1 ;  /* 0x3f499ae1ff097424 */ /* 0x000fe200078e00ff */
[----:B------:R-:W-:Y:S05]  /*0560*/  BSSY.RECONVERGENT B0, `(.L_x_25) ;  /* 0x0000017000007945 */ /* 0x000fea0003800200 */
        /* <DEDUP_REMOVED lines=9> */
[----:B------:R-:W-:Y:S02]  /*0600*/  DFMA R8, R14, R8, R12 ;  /* 0x000000080e08722b */ /* 0x000fe4000000000c */
[----:B------:R-:W-:Y:S02]  /*0610*/  DADD R12, R2, R4 ;  /* 0x00000000020c7229 */ /* 0x000fe40000000004 */
[----:B------:R-:W-:-:S06]  /*0620*/  DMUL R4, R4, R4 ;  /* 0x0000000404047228 */ /* 0x000fcc0000000000 */
[----:B------:R-:W-:Y:S02]  /*0630*/  FFMA R14, RZ, 0.78751951456069946289, R9 ;  /* 0x3f499ae1ff0e7823 */ /* 0x000fe40000000009 */
[----:B------:R-:W-:-:S03]  /*0640*/  DFMA R4, R12, 1000, -R4 ;  /* 0x408f40000c04782b */ /* 0x000fc60000000804 */
[----:B------:R-:W-:-:S13]  /*0650*/  FSETP.GT.AND P0, PT, |R14|, 1.469367938527859385e-39, PT ;  /* 0x001000000e00780b */ /* 0x000fda0003f04200 */
[----:B------:R-:W-:Y:S05]  /*0660*/  @P0 BRA P1, `(.L_x_26) ;  /* 0x0000000000180947 */ /* 0x000fea0000800000 */
[----:B------:R-:W-:Y:S01]  /*0670*/  IMAD.MOV.U32 R14, RZ, RZ, R10 ;  /* 0x000000ffff0e7224 */ /* 0x000fe200078e000a */
[----:B------:R-:W-:Y:S01]  /*0680*/  MOV R8, 0x6b0 ;  /* 0x000006b000087802 */ /* 0x000fe20000000f00 */
[----:B------:R-:W-:-:S07]  /*0690*/  IMAD.MOV.U32 R9, RZ, RZ, R11 ;  /* 0x000000ffff097224 */ /* 0x000fce00078e000b */
[----:B------:R-:W-:Y:S05]  /*06a0*/  CALL.REL.NOINC `($__internal_3_$__cuda_sm20_div_rn_f64_full) ;  /* 0x0000000000a47944 */ /* 0x000fea0003c00000 */
[----:B------:R-:W-:Y:S02]  /*06b0*/  IMAD.MOV.U32 R8, RZ, RZ, R18 ;  /* 0x000000ffff087224 */ /* 0x000fe400078e0012 */
[----:B------:R-:W-:-:S07]  /*06c0*/  IMAD.MOV.U32 R9, RZ, RZ, R19 ;  /* 0x000000ffff097224 */ /* 0x000fce00078e0013 */
.L_x_26:
[----:B------:R-:W-:Y:S05]  /*06d0*/  BSYNC.RECONVERGENT B0 ;  /* 0x0000000000007941 */ /* 0x000fea0003800200 */
.L_x_25:
[----:B------:R-:W0:Y:S02]  /*06e0*/  LDC.64 R14, c[0x0][0x388] ;  /* 0x0000e200ff0e7b82 */ /* 0x000e240000000a00 */
[----:B0-----:R-:W-:-:S04]  /*06f0*/  IMAD.WIDE.U32 R12, R6, 0x8, R14 ;  /* 0x00000008060c7825 */ /* 0x001fc800078e000e */
[----:B------:R-:W-:Y:S02]  /*0700*/  IMAD.WIDE.U32 R14, R0, 0x8, R14 ;  /* 0x00000008000e7825 */ /* 0x000fe400078e000e */
        /* <DEDUP_REMOVED lines=13> */
[----:B------:R-:W-:-:S08]  /*07e0*/  DMUL R16, R16, R8 ;  /* 0x0000000810107228 */ /* 0x000fd00000000000 */
        /* <DEDUP_REMOVED lines=13> */
.L_x_28:
[----:B------:R-:W-:Y:S05]  /*08c0*/  BSYNC.RECONVERGENT B0 ;  /* 0x0000000000007941 */ /* 0x000fea0003800200 */
.L_x_27:
[----:B------:R-:W0:Y:S01]  /*08d0*/  LDC.64 R10, c[0x0][0x390] ;  /* 0x0000e400ff0a7b82 */ /* 0x000e220000000a00 */
[----:B------:R-:W-:-:S08]  /*08e0*/  DADD R8, R8, R8 ;  /* 0x0000000008087229 */ /* 0x000fd00000000008 */
[----:B------:R-:W-:-:S08]  /*08f0*/  DADD R4, R4, -R8 ;  /* 0x0000000004047229 */ /* 0x000fd00000000808 */
[----:B------:R-:W-:Y:S01]  /*0900*/  DFMA R4, -R2, R2, R4 ;  /* 0x000000020204722b */ /* 0x000fe20000000104 */
[----:B0-----:R-:W-:-:S06]  /*0910*/  IMAD.WIDE.U32 R6, R6, 0x8, R10 ;  /* 0x0000000806067825 */ /* 0x001fcc00078e000a */
[----:B------:R-:W-:Y:S01]  /*0920*/  STG.E.64 desc[UR4][R6.64], R4 ;  /* 0x0000000406007986 */ /* 0x000fe2000c101b04 */
[----:B------:R-:W-:Y:S05]  /*0930*/  EXIT ;  /* 0x000000000000794d */ /* 0x000fea0003800000 */
        .weak           $__internal_3_$__cuda_sm20_div_rn_f64_full
        .type           $__internal_3_$__cuda_sm20_div_rn_f64_full,@function
        .size           $__internal_3_$__cuda_sm20_div_rn_f64_full,(.L_x_38 - $__internal_3_$__cuda_sm20_div_rn_f64_full)
$__internal_3_$__cuda_sm20_div_rn_f64_full:
[C---:B------:R-:W-:Y:S01]  /*0940*/  FSETP.GEU.AND P0, PT, |R7|.reuse, 1.469367938527859385e-39, PT ;  /* 0x001000000700780b */ /* 0x040fe20003f0e200 */
[----:B------:R-:W-:Y:S01]  /*0950*/  IMAD.U32 R12, RZ, RZ, UR6 ;  /* 0x00000006ff0c7e24 */ /* 0x000fe2000f8e00ff */
[----:B------:R-:W-:Y:S01]  /*0960*/  LOP3.LUT R11, R7, 0x800fffff, RZ, 0xc0, !PT ;  /* 0x800fffff070b7812 */ /* 0x000fe200078ec0ff */
[----:B------:R-:W-:Y:S01]  /*0970*/  IMAD.MOV.U32 R13, RZ, RZ, R7 ;  /* 0x000000ffff0d7224 */ /* 0x000fe200078e0007 */
[----:B------:R-:W-:Y:S01]  /*0980*/  MOV R10, UR6 ;  /* 0x00000006000a7c02 */ /* 0x000fe20008000f00 */
[----:B------:R-:W-:Y:S01]  /*0990*/  IMAD.MOV.U32 R15, RZ, RZ, R9 ;  /* 0x000000ffff0f7224 */ /* 0x000fe200078e0009 */
[----:B------:R-:W-:Y:S01]  /*09a0*/  LOP3.LUT R11, R11, 0x3ff00000, RZ, 0xfc, !PT ;  /* 0x3ff000000b0b7812 */ /* 0x000fe200078efcff */
[----:B------:R-:W-:Y:S01]  /*09b0*/  IMAD.MOV.U32 R16, RZ, RZ, 0x1 ;  /* 0x00000001ff107424 */ /* 0x000fe200078e00ff */
[----:B------:R-:W-:Y:S01]  /*09c0*/  LOP3.LUT R26, R7, 0x7ff00000, RZ, 0xc0, !PT ;  /* 0x7ff00000071a7812 */ /* 0x000fe200078ec0ff */
[----:B------:R-:W-:Y:S01]  /*09d0*/  IMAD.MOV.U32 R24, RZ, RZ, 0x1ca00000 ;  /* 0x1ca00000ff187424 */ /* 0x000fe200078e00ff */
[C---:B------:R-:W-:Y:S01]  /*09e0*/  FSETP.GEU.AND P2, PT, |R15|.reuse, 1.469367938527859385e-39, PT ;  /* 0x001000000f00780b */ /* 0x040fe20003f4e200 */
[----:B------:R-:W-:Y:S01]  /*09f0*/  BSSY.RECONVERGENT B1, `(.L_x_29) ;  /* 0x000004f000017945 */ /* 0x000fe20003800200 */
[----:B------:R-:W-:Y:S01]  /*0a00*/  LOP3.LUT R9, R15, 0x7ff00000, RZ, 0xc0, !PT ;  /* 0x7ff000000f097812 */ /* 0x000fe200078ec0ff */
[----:B------:R-:W-:-:S03]  /*0a10*/  @!P0 DMUL R10, R12, 8.98846567431157953865e+307 ;  /* 0x7fe000000c0a8828 */ /* 0x000fc60000000000 */
[----:B------:R-:W-:Y:S01]  /*0a20*/  ISETP.GE.U32.AND P1, PT, R9, R26, PT ;  /* 0x0000001a0900720c */ /* 0x000fe20003f26070 */
[----:B------:R-:W-:Y:S02]  /*0a30*/  IMAD.MOV.U32 R25, RZ, RZ, R9 ;  /* 0x000000ffff197224 */ /* 0x000fe400078e0009 */
[----:B------:R-:W0:Y:S04]  /*0a40*/  MUFU.RCP64H R17, R11 ;  /* 0x0000000b00117308 */ /* 0x000e280000001800 */
[----:B------:R-:W-:Y:S01]  /*0a50*/  @!P2 LOP3.LUT R18, R13, 0x7ff00000, RZ, 0xc0, !PT ;  /* 0x7ff000000d12a812 */ /* 0x000fe200078ec0ff */
[----:B------:R-:W-:Y:S01]  /*0a60*/  @!P2 IMAD.MOV.U32 R22, RZ, RZ, RZ ;  /* 0x000000ffff16a224 */ /* 0x000fe200078e00ff */
[----:B------:R-:W-:Y:S02]  /*0a70*/  @!P0 LOP3.LUT R26, R11, 0x7ff00000, RZ, 0xc0, !PT ;  /* 0x7ff000000b1a8812 */ /* 0x000fe400078ec0ff */
[----:B------:R-:W-:-:S03]  /*0a80*/  @!P2 ISETP.GE.U32.AND P3, PT, R9, R18, PT ;  /* 0x000000120900a20c */ /* 0x000fc60003f66070 */
[----:B------:R-:W-:Y:S01]  /*0a90*/  VIADD R27, R26, 0xffffffff ;  /* 0xffffffff1a1b7836 */ /* 0x000fe20000000000 */
[----:B------:R-:W-:-:S04]  /*0aa0*/  @!P2 SEL R19, R24, 0x63400000, !P3 ;  /* 0x634000001813a807 */ /* 0x000fc80005800000 */
[----:B------:R-:W-:Y:S01]  /*0ab0*/  @!P2 LOP3.LUT R19, R19, 0x80000000, R15, 0xf8, !PT ;  /* 0x800000001313a812 */ /* 0x000fe200078ef80f */
[----:B0-----:R-:W-:-:S03]  /*0ac0*/  DFMA R20, R16, -R10, 1 ;  /* 0x3ff000001014742b */ /* 0x001fc6000000080a */
[----:B------:R-:W-:-:S05]  /*0ad0*/  @!P2 LOP3.LUT R23, R19, 0x100000, RZ, 0xfc, !PT ;  /* 0x001000001317a812 */ /* 0x000fca00078efcff */
[----:B------:R-:W-:-:S08]  /*0ae0*/  DFMA R20, R20, R20, R20 ;  /* 0x000000141414722b */ /* 0x000fd00000000014 */
[----:B------:R-:W-:Y:S01]  /*0af0*/  DFMA R20, R16, R20, R16 ;  /* 0x000000141014722b */ /* 0x000fe20000000010 */
[----:B------:R-:W-:Y:S02]  /*0b00*/  SEL R17, R24, 0x63400000, !P1 ;  /* 0x6340000018117807 */ /* 0x000fe40004800000 */
[----:B------:R-:W-:Y:S02]  /*0b10*/  MOV R16, R14 ;  /* 0x0000000e00107202 */ /* 0x000fe40000000f00 */
[----:B------:R-:W-:-:S03]  /*0b20*/  LOP3.LUT R17, R17, 0x800fffff, R15, 0xf8, !PT ;  /* 0x800fffff11117812 */ /* 0x000fc600078ef80f */
[----:B------:R-:W-:-:S03]  /*0b30*/  DFMA R18, R20, -R10, 1 ;  /* 0x3ff000001412742b */ /* 0x000fc6000000080a */
[----:B------:R-:W-:-:S05]  /*0b40*/  @!P2 DFMA R16, R16, 2, -R22 ;  /* 0x400000001010a82b */ /* 0x000fca0000000816 */
[----:B------:R-:W-:-:S05]  /*0b50*/  DFMA R18, R20, R18, R20 ;  /* 0x000000121412722b */ /* 0x000fca0000000014 */
[----:B------:R-:W-:-:S03]  /*0b60*/  @!P2 LOP3.LUT R25, R17, 0x7ff00000, RZ, 0xc0, !PT ;  /* 0x7ff000001119a812 */ /* 0x000fc600078ec0ff */
[----:B------:R-:W-:Y:S02]  /*0b70*/  DMUL R20, R18, R16 ;  /* 0x0000001012147228 */ /* 0x000fe40000000000 */
[----:B------:R-:W-:-:S05]  /*0b80*/  VIADD R22, R25, 0xffffffff ;  /* 0xffffffff19167836 */ /* 0x000fca0000000000 */
[----:B------:R-:W-:Y:S01]  /*0b90*/  ISETP.GT.U32.AND P0, PT, R22, 0x7feffffe, PT ;  /* 0x7feffffe1600780c */ /* 0x000fe20003f04070 */
[----:B------:R-:W-:-:S03]  /*0ba0*/  DFMA R22, R20, -R10, R16 ;  /* 0x8000000a1416722b */ /* 0x000fc60000000010 */
[----:B------:R-:W-:-:S05]  /*0bb0*/  ISETP.GT.U32.OR P0, PT, R27, 0x7feffffe, P0 ;  /* 0x7feffffe1b00780c */ /* 0x000fca0000704470 */
[----:B------:R-:W-:-:S08]  /*0bc0*/  DFMA R22, R18, R22, R20 ;  /* 0x000000161216722b */ /* 0x000fd00000000014 */
[----:B------:R-:W-:Y:S05]  /*0bd0*/  @P0 BRA `(.L_x_30) ;  /* 0x00000000006c0947 */ /* 0x000fea0003800000 */
[----:B------:R-:W-:-:S04]  /*0be0*/  LOP3.LUT R18, R13, 0x7ff00000, RZ, 0xc0, !PT ;  /* 0x7ff000000d127812 */ /* 0x000fc800078ec0ff */
[CC--:B------:R-:W-:Y:S02]  /*0bf0*/  VIADDMNMX R14, R9.reuse, -R18.reuse, 0xb9600000, !PT ;  /* 0xb9600000090e7446 */ /* 0x0c0fe40007800912 */
[----:B------:R-:W-:Y:S02]  /*0c00*/  ISETP.GE.U32.AND P0, PT, R9, R18, PT ;  /* 0x000000120900720c */ /* 0x000fe40003f06070 */
[----:B------:R-:W-:Y:S01]  /*0c10*/  VIMNMX R9, PT, PT, R14, 0x46a00000, PT ;  /* 0x46a000000e097848 */ /* 0x000fe20003fe0100 */
[----:B------:R-:W-:Y:S01]  /*0c20*/  IMAD.MOV.U32 R14, RZ, RZ, RZ ;  /* 0x000000ffff0e7224 */ /* 0x000fe200078e00ff */
[----:B------:R-:W-:-:S04]  /*0c30*/  SEL R24, R24, 0x63400000, !P0 ;  /* 0x6340000018187807 */ /* 0x000fc80004000000 */
[----:B------:R-:W-:-:S05]  /*0c40*/  IADD3 R9, PT, PT, -R24, R9, RZ ;  /* 0x0000000918097210 */ /* 0x000fca0007ffe1ff */
[----:B------:R-:W-:-:S06]  /*0c50*/  VIADD R15, R9, 0x7fe00000 ;  /* 0x7fe00000090f7836 */ /* 0x000fcc0000000000 */
[----:B------:R-:W-:-:S10]  /*0c60*/  DMUL R18, R22, R14 ;  /* 0x0000000e16127228 */ /* 0x000fd40000000000 */
[----:B------:R-:W-:-:S13]  /*0c70*/  FSETP.GTU.AND P0, PT, |R19|, 1.469367938527859385e-39, PT ;  /* 0x001000001300780b */ /* 0x000fda0003f0c200 */
[----:B------:R-:W-:Y:S05]  /*0c80*/  @P0 BRA `(.L_x_31) ;  /* 0x0000000000940947 */ /* 0x000fea0003800000 */
[----:B------:R-:W-:Y:S01]  /*0c90*/  DFMA R10, R22, -R10, R16 ;  /* 0x8000000a160a722b */ /* 0x000fe20000000010 */
[----:B------:R-:W-:-:S09]  /*0ca0*/  IMAD.MOV.U32 R14, RZ, RZ, RZ ;  /* 0x000000ffff0e7224 */ /* 0x000fd200078e00ff */
[C---:B------:R-:W-:Y:S02]  /*0cb0*/  FSETP.NEU.AND P0, PT, R11.reuse, RZ, PT ;  /* 0x000000ff0b00720b */ /* 0x040fe40003f0d000 */
[----:B------:R-:W-:-:S04]  /*0cc0*/  LOP3.LUT R13, R11, 0x80000000, R13, 0x48, !PT ;  /* 0x800000000b0d7812 */ /* 0x000fc800078e480d */
[----:B------:R-:W-:-:S07]  /*0cd0*/  LOP3.LUT R15, R13, R15, RZ, 0xfc, !PT ;  /* 0x0000000f0d0f7212 */ /* 0x000fce00078efcff */
[----:B------:R-:W-:Y:S05]  /*0ce0*/  @!P0 BRA `(.L_x_31) ;  /* 0x00000000007c8947 */ /* 0x000fea0003800000 */
[----:B------:R-:W-:Y:S01]  /*0cf0*/  IMAD.MOV R11, RZ, RZ, -R9 ;  /* 0x000000ffff0b7224 */ /* 0x000fe200078e0a09 */
[----:B------:R-:W-:Y:S01]  /*0d00*/  MOV R10, RZ ;  /* 0x000000ff000a7202 */ /* 0x000fe20000000f00 */
        /* <DEDUP_REMOVED lines=8> */
.L_x_30:
[----:B------:R-:W-:-:S14]  /*0d90*/  DSETP.NAN.AND P0, PT, R14, R14, PT ;  /* 0x0000000e0e00722a */ /* 0x000fdc0003f08000 */
[----:B------:R-:W-:Y:S05]  /*0da0*/  @P0 BRA `(.L_x_32) ;  /* 0x0000000000440947 */ /* 0x000fea0003800000 */
[----:B------:R-:W-:-:S14]  /*0db0*/  DSETP.NAN.AND P0, PT, R12, R12, PT ;  /* 0x0000000c0c00722a */ /* 0x000fdc0003f08000 */
[----:B------:R-:W-:Y:S05]  /*0dc0*/  @P0 BRA `(.L_x_33) ;  /* 0x0000000000300947 */ /* 0x000fea0003800000 */
[----:B------:R-:W-:Y:S01]  /*0dd0*/  ISETP.NE.AND P0, PT, R25, R26, PT ;  /* 0x0000001a1900720c */ /* 0x000fe20003f05270 */
[----:B------:R-:W-:Y:S02]  /*0de0*/  IMAD.MOV.U32 R18, RZ, RZ, 0x0 ;  /* 0x00000000ff127424 */ /* 0x000fe400078e00ff */
[----:B------:R-:W-:-:S10]  /*0df0*/  IMAD.MOV.U32 R19, RZ, RZ, -0x80000 ;  /* 0xfff80000ff137424 */ /* 0x000fd400078e00ff */
[----:B------:R-:W-:Y:S05]  /*0e00*/  @!P0 BRA `(.L_x_31) ;  /* 0x0000000000348947 */ /* 0x000fea0003800000 */
[----:B------:R-:W-:Y:S02]  /*0e10*/  ISETP.NE.AND P0, PT, R25, 0x7ff00000, PT ;  /* 0x7ff000001900780c */ /* 0x000fe40003f05270 */
[----:B------:R-:W-:Y:S02]  /*0e20*/  LOP3.LUT R19, R15, 0x80000000, R13, 0x48, !PT ;  /* 0x800000000f137812 */ /* 0x000fe400078e480d */
[----:B------:R-:W-:-:S13]  /*0e30*/  ISETP.EQ.OR P0, PT, R26, RZ, !P0 ;  /* 0x000000ff1a00720c */ /* 0x000fda0004702670 */
[----:B------:R-:W-:Y:S01]  /*0e40*/  @P0 LOP3.LUT R9, R19, 0x7ff00000, RZ, 0xfc, !PT ;  /* 0x7ff0000013090812 */ /* 0x000fe200078efcff */
[----:B------:R-:W-:Y:S02]  /*0e50*/  @!P0 IMAD.MOV.U32 R18, RZ, RZ, RZ ;  /* 0x000000ffff128224 */ /* 0x000fe400078e00ff */
[----:B------:R-:W-:Y:S01]  /*0e60*/  @P0 IMAD.MOV.U32 R18, RZ, RZ, RZ ;  /* 0x000000ffff120224 */ /* 0x000fe200078e00ff */
[----:B------:R-:W-:Y:S01]  /*0e70*/  @P0 MOV R19, R9 ;  /* 0x0000000900130202 */ /* 0x000fe20000000f00 */
[----:B------:R-:W-:Y:S06]  /*0e80*/  BRA `(.L_x_31) ;  /* 0x0000000000147947 */ /* 0x000fec0003800000 */
.L_x_33:
[----:B------:R-:W-:Y:S01]  /*0e90*/  LOP3.LUT R19, R13, 0x80000, RZ, 0xfc, !PT ;  /* 0x000800000d137812 */ /* 0x000fe200078efcff */
[----:B------:R-:W-:Y:S01]  /*0ea0*/  IMAD.MOV.U32 R18, RZ, RZ, R12 ;  /* 0x000000ffff127224 */ /* 0x000fe200078e000c */
[----:B------:R-:W-:Y:S06]  /*0eb0*/  BRA `(.L_x_31) ;  /* 0x0000000000087947 */ /* 0x000fec0003800000 */
.L_x_32:
[----:B------:R-:W-:Y:S01]  /*0ec0*/  LOP3.LUT R19, R15, 0x80000, RZ, 0xfc, !PT ;  /* 0x000800000f137812 */ /* 0x000fe200078efcff */
[----:B------:R-:W-:-:S07]  /*0ed0*/  IMAD.MOV.U32 R18, RZ, RZ, R14 ;  /* 0x000000ffff127224 */ /* 0x000fce00078e000e */
.L_x_31:
[----:B------:R-:W-:Y:S05]  /*0ee0*/  BSYNC.RECONVERGENT B1 ;  /* 0x0000000000017941 */ /* 0x000fea0003800200 */
.L_x_29:
[----:B------:R-:W-:-:S04]  /*0ef0*/  IMAD.MOV.U32 R9, RZ, RZ, 0x0 ;  /* 0x00000000ff097424 */ /* 0x000fc800078e00ff */
[----:B------:R-:W-:Y:S05]  /*0f00*/  RET.REL.NODEC R8 `(_Z10calc_b_gpuPKdS0_Pd) ;  /* 0xfffffff0083c7950 */ /* 0x000fea0003c3ffff */
.L_x_34:
        /* <DEDUP_REMOVED lines=15> */
.L_x_38:


//--------------------- .nv.shared.reserved.0     --------------------------
	.section	.nv.shared.reserved.0,"aw",@nobits
	.weak		__nv_reservedSMEM_offset_0_alias
	.size		__nv_reservedSMEM_offset_0_alias, 0, 64
	.other		__nv_reservedSMEM_offset_0_alias,@"STO_CUDA_RESERVED_SHARED STV_DEFAULT"
__nv_reservedSMEM_offset_0_alias:
	.zero		0
	.zero		64


//--------------------- .nv.constant0._Z10calc_v_gpuPKdS0_Pd --------------------------
	.section	.nv.constant0._Z10calc_v_gpuPKdS0_Pd,"a",@progbits
	.sectionflags	@""
	.align	4
.nv.constant0._Z10calc_v_gpuPKdS0_Pd:
	.zero		920


//--------------------- .nv.constant0._Z10calc_u_gpuPKdS0_Pd --------------------------
	.section	.nv.constant0._Z10calc_u_gpuPKdS0_Pd,"a",@progbits
	.sectionflags	@""
	.align	4
.nv.constant0._Z10calc_u_gpuPKdS0_Pd:
	.zero		920


//--------------------- .nv.constant0._Z10calc_p_gpuPKdS0_Pd --------------------------
	.section	.nv.constant0._Z10calc_p_gpuPKdS0_Pd,"a",@progbits
	.sectionflags	@""
	.align	4
.nv.constant0._Z10calc_p_gpuPKdS0_Pd:
	.zero		920


//--------------------- .nv.constant0._Z10calc_b_gpuPKdS0_Pd --------------------------
	.section	.nv.constant0._Z10calc_b_gpuPKdS0_Pd,"a",@progbits
	.sectionflags	@""
	.align	4
.nv.constant0._Z10calc_b_gpuPKdS0_Pd:
	.zero		920


//--------------------- SYMBOLS --------------------------

	.type		.nv.reservedSmem.offset0,@object
	.size		.nv.reservedSmem.offset0,0x4
